	.target	sm_100a

	.elftype	@"ET_EXEC"


//--------------------- .note.nv.tkinfo           --------------------------
	.section	.note.nv.tkinfo,"",@"SHT_NOTE"
	.sectionflags	@"SHF_NOTE_NV_TKINFO"
	.tkinfo
        /*0018*/ 	.word	0x00000002
        /*0030*/ 	.string	""
        /*0030*/ 	.string	"ptxas"
        /*0030*/ 	.string	"Cuda compilation tools, release 13.0, V13.0.88"
        /*0030*/ 	.string	"Build cuda_13.0.r13.0/compiler.36424714_0"
        /*0030*/ 	.string	"-arch sm_100a -m 64 "



//--------------------- .note.nv.cuinfo           --------------------------
	.section	.note.nv.cuinfo,"",@"SHT_NOTE"
	.sectionflags	@"SHF_NOTE_NV_CUINFO"
        /*0018*/ 	.short	0x0002
        /*001a*/ 	.short	0x0064
        /*001c*/ 	.short	0x0082
	.zero		2


//--------------------- .nv.info                  --------------------------
	.section	.nv.info,"",@"SHT_CUDA_INFO"
	.align	4


	//----- nvinfo : EIATTR_REGCOUNT
	.align		4
        /*0000*/ 	.byte	0x04, 0x2f
        /*0002*/ 	.short	(.L_20 - .L_19)
	.align		4
.L_19:
        /*0004*/ 	.word	index@(_ZN7cutlass13device_kernelINS_4gemm6kernel13GemmUniversalIN4cute5tupleIJiiiiEEENS1_10collective13CollectiveMmaINS1_35MainloopSm100TmaUmmaWarpSpecializedILi5ELi2ELi4ENS5_IJNS4_1CILi1EEESB_SB_EEEEENS5_IJNSA_ILi64EEENSA_ILi256EEENSA_ILi128EEEEEEaNS5_IJlSB_lEEEaSI_NS4_8TiledMMAINS4_8MMA_AtomIJNS4_15SM100_MMA_S8_SSIaaiLi64ELi256ELNS4_4UMMA5MajorE0ELSN_0ELNSM_8SaturateE0EEEEEENS4_6LayoutISC_NS5_IJNSA_ILi0EEESS_SS_EEEEENS5_IJNS4_10UnderscoreESV_SV_EEEEENS4_13SM90_TMA_LOADENS4_14ComposedLayoutINS4_7SwizzleILi3ELi4ELi3EEENS4_18smem_ptr_flag_bitsILi8EEENSR_INS5_IJNSA_ILi8EEESG_EEENS5_IJSG_SB_EEEEEEEvNS4_8identityESY_S18_vS19_EENS_8epilogue10collective18CollectiveEpilogueINS1B_23Sm100TmaWarpSpecializedILi4ELi2ELi32ELb0ELb0EEEJSH_NS5_IJNSR_ISE_SB_EES1G_EEEaSI_aSI_NS1B_6fusion15FusionCallbacksIS1F_NS1I_17LinearCombinationIaiaiLNS_15FloatRoundStyleE2EEESH_S1H_JEEENS4_5SM1004TMEM4LOAD26SM100_TMEM_LOAD_16dp32b32xESY_NSZ_INS10_ILi2ELi4ELi3EEES13_NSR_INS5_IJS14_SE_EEENS5_IJSE_SB_EEEEEEENS4_39AutoVectorizingCopyWithAssumedAlignmentILi128EEENS4_14SM90_TMA_STOREES1W_S1Y_S1Y_EEEvvEEEEvNT_6ParamsE)
        /*0008*/ 	.word	0x0000007a


	//----- nvinfo : EIATTR_FRAME_SIZE
	.align		4
.L_20:
        /*000c*/ 	.byte	0x04, 0x11
        /*000e*/ 	.short	(.L_22 - .L_21)
	.align		4
.L_21:
        /*0010*/ 	.word	index@($__internal_2_$__cuda_sm10x_tcgen05_guardrail_trap_unallocated_columns_being_dealloced)
        /*0014*/ 	.word	0x00000000


	//----- nvinfo : EIATTR_FRAME_SIZE
	.align		4
.L_22:
        /*0018*/ 	.byte	0x04, 0x11
        /*001a*/ 	.short	(.L_24 - .L_23)
	.align		4
.L_23:
        /*001c*/ 	.word	index@($__internal_1_$__cuda_sm10x_tcgen05_guardrail_trap_phase_invalid_during_alloc)
        /*0020*/ 	.word	0x00000000


	//----- nvinfo : EIATTR_FRAME_SIZE
	.align		4
.L_24:
        /*0024*/ 	.byte	0x04, 0x11
        /*0026*/ 	.short	(.L_26 - .L_25)
	.align		4
.L_25:
        /*0028*/ 	.word	index@($__internal_0_$__cuda_sm10x_tcgen05_guardrail_trap_col_being_dealloced_not_returned_by_alloc)
        /*002c*/ 	.word	0x00000000


	//----- nvinfo : EIATTR_FRAME_SIZE
	.align		4
.L_26:
        /*0030*/ 	.byte	0x04, 0x11
        /*0032*/ 	.short	(.L_28 - .L_27)
	.align		4
.L_27:
        /*0034*/ 	.word	index@(_ZN7cutlass13device_kernelINS_4gemm6kernel13GemmUniversalIN4cute5tupleIJiiiiEEENS1_10collective13CollectiveMmaINS1_35MainloopSm100TmaUmmaWarpSpecializedILi5ELi2ELi4ENS5_IJNS4_1CILi1EEESB_SB_EEEEENS5_IJNSA_ILi64EEENSA_ILi256EEENSA_ILi128EEEEEEaNS5_IJlSB_lEEEaSI_NS4_8TiledMMAINS4_8MMA_AtomIJNS4_15SM100_MMA_S8_SSIaaiLi64ELi256ELNS4_4UMMA5MajorE0ELSN_0ELNSM_8SaturateE0EEEEEENS4_6LayoutISC_NS5_IJNSA_ILi0EEESS_SS_EEEEENS5_IJNS4_10UnderscoreESV_SV_EEEEENS4_13SM90_TMA_LOADENS4_14ComposedLayoutINS4_7SwizzleILi3ELi4ELi3EEENS4_18smem_ptr_flag_bitsILi8EEENSR_INS5_IJNSA_ILi8EEESG_EEENS5_IJSG_SB_EEEEEEEvNS4_8identityESY_S18_vS19_EENS_8epilogue10collective18CollectiveEpilogueINS1B_23Sm100TmaWarpSpecializedILi4ELi2ELi32ELb0ELb0EEEJSH_NS5_IJNSR_ISE_SB_EES1G_EEEaSI_aSI_NS1B_6fusion15FusionCallbacksIS1F_NS1I_17LinearCombinationIaiaiLNS_15FloatRoundStyleE2EEESH_S1H_JEEENS4_5SM1004TMEM4LOAD26SM100_TMEM_LOAD_16dp32b32xESY_NSZ_INS10_ILi2ELi4ELi3EEES13_NSR_INS5_IJS14_SE_EEENS5_IJSE_SB_EEEEEEENS4_39AutoVectorizingCopyWithAssumedAlignmentILi128EEENS4_14SM90_TMA_STOREES1W_S1Y_S1Y_EEEvvEEEEvNT_6ParamsE)
        /*0038*/ 	.word	0x00000000


	//----- nvinfo : EIATTR_MIN_STACK_SIZE
	.align		4
.L_28:
        /*003c*/ 	.byte	0x04, 0x12
        /*003e*/ 	.short	(.L_30 - .L_29)
	.align		4
.L_29:
        /*0040*/ 	.word	index@(_ZN7cutlass13device_kernelINS_4gemm6kernel13GemmUniversalIN4cute5tupleIJiiiiEEENS1_10collective13CollectiveMmaINS1_35MainloopSm100TmaUmmaWarpSpecializedILi5ELi2ELi4ENS5_IJNS4_1CILi1EEESB_SB_EEEEENS5_IJNSA_ILi64EEENSA_ILi256EEENSA_ILi128EEEEEEaNS5_IJlSB_lEEEaSI_NS4_8TiledMMAINS4_8MMA_AtomIJNS4_15SM100_MMA_S8_SSIaaiLi64ELi256ELNS4_4UMMA5MajorE0ELSN_0ELNSM_8SaturateE0EEEEEENS4_6LayoutISC_NS5_IJNSA_ILi0EEESS_SS_EEEEENS5_IJNS4_10UnderscoreESV_SV_EEEEENS4_13SM90_TMA_LOADENS4_14ComposedLayoutINS4_7SwizzleILi3ELi4ELi3EEENS4_18smem_ptr_flag_bitsILi8EEENSR_INS5_IJNSA_ILi8EEESG_EEENS5_IJSG_SB_EEEEEEEvNS4_8identityESY_S18_vS19_EENS_8epilogue10collective18CollectiveEpilogueINS1B_23Sm100TmaWarpSpecializedILi4ELi2ELi32ELb0ELb0EEEJSH_NS5_IJNSR_ISE_SB_EES1G_EEEaSI_aSI_NS1B_6fusion15FusionCallbacksIS1F_NS1I_17LinearCombinationIaiaiLNS_15FloatRoundStyleE2EEESH_S1H_JEEENS4_5SM1004TMEM4LOAD26SM100_TMEM_LOAD_16dp32b32xESY_NSZ_INS10_ILi2ELi4ELi3EEES13_NSR_INS5_IJS14_SE_EEENS5_IJSE_SB_EEEEEEENS4_39AutoVectorizingCopyWithAssumedAlignmentILi128EEENS4_14SM90_TMA_STOREES1W_S1Y_S1Y_EEEvvEEEEvNT_6ParamsE)
        /*0044*/ 	.word	0x00000000
.L_30:


//--------------------- .nv.compat                --------------------------
	.section	.nv.compat,"",@"SHT_CUDA_COMPAT_INFO"
	.align	4
        /*0000*/ 	.byte	0x02, 0x09, 0x01, 0x00, 0x02, 0x02, 0x03, 0x00, 0x02, 0x05, 0x06, 0x00, 0x03, 0x07, 0x01, 0x01
        /*0010*/ 	.byte	0x02, 0x03, 0x01, 0x00, 0x02, 0x06, 0x01, 0x00, 0x04, 0x0b, 0x08, 0x00, 0x01, 0x00, 0x00, 0x00
        /*0020*/ 	.byte	0x00, 0x00, 0x00, 0x00


//--------------------- .nv.info._ZN7cutlass13device_kernelINS_4gemm6kernel13GemmUniversalIN4cute5tupleIJiiiiEEENS1_10collective13CollectiveMmaINS1_35MainloopSm100TmaUmmaWarpSpecializedILi5ELi2ELi4ENS5_IJNS4_1CILi1EEESB_SB_EEEEENS5_IJNSA_ILi64EEENSA_ILi256EEENSA_ILi128EEEEEEaNS5_IJlSB_lEEEaSI_NS4_8TiledMMAINS4_8MMA_AtomIJNS4_15SM100_MMA_S8_SSIaaiLi64ELi256ELNS4_4UMMA5MajorE0ELSN_0ELNSM_8SaturateE0EEEEEENS4_6LayoutISC_NS5_IJNSA_ILi0EEESS_SS_EEEEENS5_IJNS4_10UnderscoreESV_SV_EEEEENS4_13SM90_TMA_LOADENS4_14ComposedLayoutINS4_7SwizzleILi3ELi4ELi3EEENS4_18smem_ptr_flag_bitsILi8EEENSR_INS5_IJNSA_ILi8EEESG_EEENS5_IJSG_SB_EEEEEEEvNS4_8identityESY_S18_vS19_EENS_8epilogue10collective18CollectiveEpilogueINS1B_23Sm100TmaWarpSpecializedILi4ELi2ELi32ELb0ELb0EEEJSH_NS5_IJNSR_ISE_SB_EES1G_EEEaSI_aSI_NS1B_6fusion15FusionCallbacksIS1F_NS1I_17LinearCombinationIaiaiLNS_15FloatRoundStyleE2EEESH_S1H_JEEENS4_5SM1004TMEM4LOAD26SM100_TMEM_LOAD_16dp32b32xESY_NSZ_INS10_ILi2ELi4ELi3EEES13_NSR_INS5_IJS14_SE_EEENS5_IJSE_SB_EEEEEEENS4_39AutoVectorizingCopyWithAssumedAlignmentILi128EEENS4_14SM90_TMA_STOREES1W_S1Y_S1Y_EEEvvEEEEvNT_6ParamsE --------------------------
	.section	.nv.info._ZN7cutlass13device_kernelINS_4gemm6kernel13GemmUniversalIN4cute5tupleIJiiiiEEENS1_10collective13CollectiveMmaINS1_35MainloopSm100TmaUmmaWarpSpecializedILi5ELi2ELi4ENS5_IJNS4_1CILi1EEESB_SB_EEEEENS5_IJNSA_ILi64EEENSA_ILi256EEENSA_ILi128EEEEEEaNS5_IJlSB_lEEEaSI_NS4_8TiledMMAINS4_8MMA_AtomIJNS4_15SM100_MMA_S8_SSIaaiLi64ELi256ELNS4_4UMMA5MajorE0ELSN_0ELNSM_8SaturateE0EEEEEENS4_6LayoutISC_NS5_IJNSA_ILi0EEESS_SS_EEEEENS5_IJNS4_10UnderscoreESV_SV_EEEEENS4_13SM90_TMA_LOADENS4_14ComposedLayoutINS4_7SwizzleILi3ELi4ELi3EEENS4_18smem_ptr_flag_bitsILi8EEENSR_INS5_IJNSA_ILi8EEESG_EEENS5_IJSG_SB_EEEEEEEvNS4_8identityESY_S18_vS19_EENS_8epilogue10collective18CollectiveEpilogueINS1B_23Sm100TmaWarpSpecializedILi4ELi2ELi32ELb0ELb0EEEJSH_NS5_IJNSR_ISE_SB_EES1G_EEEaSI_aSI_NS1B_6fusion15FusionCallbacksIS1F_NS1I_17LinearCombinationIaiaiLNS_15FloatRoundStyleE2EEESH_S1H_JEEENS4_5SM1004TMEM4LOAD26SM100_TMEM_LOAD_16dp32b32xESY_NSZ_INS10_ILi2ELi4ELi3EEES13_NSR_INS5_IJS14_SE_EEENS5_IJSE_SB_EEEEEEENS4_39AutoVectorizingCopyWithAssumedAlignmentILi128EEENS4_14SM90_TMA_STOREES1W_S1Y_S1Y_EEEvvEEEEvNT_6ParamsE,"",@"SHT_CUDA_INFO"
	.sectionflags	@""
	.align	4


	//----- nvinfo : EIATTR_CUDA_API_VERSION
	.align		4
        /*0000*/ 	.byte	0x04, 0x37
        /*0002*/ 	.short	(.L_32 - .L_31)
.L_31:
        /*0004*/ 	.word	0x00000082


	//----- nvinfo : EIATTR_KPARAM_INFO
	.align		4
.L_32:
        /*0008*/ 	.byte	0x04, 0x17
        /*000a*/ 	.short	(.L_34 - .L_33)
.L_33:
        /*000c*/ 	.word	0x00000000
        /*0010*/ 	.short	0x0000
        /*0012*/ 	.short	0x0000
        /*0014*/ 	.byte	0x00, 0xf0, 0x01, 0x20


	//----- nvinfo : EIATTR_AT_ENTRY_FRAGMENTS
	.align		4
.L_34:
        /*0018*/ 	.byte	0x04, 0x4f
        /*001a*/ 	.short	(.L_36 - .L_35)


	//   ....[0]....
.L_35:
        /*001c*/ 	.word	0x00000006


	//----- nvinfo : EIATTR_RESERVED_SMEM_USED
	.align		4
.L_36:
        /*0020*/ 	.byte	0x01, 0x41
	.zero		2


	//----- nvinfo : EIATTR_SPARSE_MMA_MASK
	.align		4
        /*0024*/ 	.byte	0x03, 0x50
        /*0026*/ 	.short	0x0000


	//----- nvinfo : EIATTR_TCGEN05_1CTA_USED
	.align		4
        /*0028*/ 	.byte	0x01, 0x51
	.zero		2


	//----- nvinfo : EIATTR_MAXREG_COUNT
	.align		4
        /*002c*/ 	.byte	0x03, 0x1b
        /*002e*/ 	.short	0x00ff


	//----- nvinfo : EIATTR_NUM_BARRIERS
	.align		4
        /*0030*/ 	.byte	0x02, 0x4c
        /*0032*/ 	.byte	0x07
	.zero		1


	//----- nvinfo : EIATTR_EXTERNS
	.align		4
        /*0034*/ 	.byte	0x04, 0x0f
        /*0036*/ 	.short	(.L_38 - .L_37)


	//   ....[0]....
	.align		4
.L_37:
        /*0038*/ 	.word	index@(__assertfail)


	//----- nvinfo : EIATTR_MERCURY_ISA_VERSION
	.align		4
.L_38:
        /*003c*/ 	.byte	0x03, 0x5f
        /*003e*/ 	.short	0x0101


	//----- nvinfo : EIATTR_INT_WARP_WIDE_INSTR_OFFSETS
	.align		4
        /*0040*/ 	.byte	0x04, 0x31
        /*0042*/ 	.short	(.L_40 - .L_39)


	//   ....[0]....
.L_39:
        /*0044*/ 	.word	0x00001e00


	//   ....[1]....
        /*0048*/ 	.word	0x00003940


	//   ....[2]....
        /*004c*/ 	.word	0x00003960


	//   ....[3]....
        /*0050*/ 	.word	0x00003990


	//   ....[4]....
        /*0054*/ 	.word	0x000042d0


	//   ....[5]....
        /*0058*/ 	.word	0x00004340


	//   ....[6]....
        /*005c*/ 	.word	0x00004420


	//   ....[7]....
        /*0060*/ 	.word	0x000044a0


	//   ....[8]....
        /*0064*/ 	.word	0x000045b0


	//   ....[9]....
        /*0068*/ 	.word	0x00004640


	//   ....[10]....
        /*006c*/ 	.word	0x00004820


	//   ....[11]....
        /*0070*/ 	.word	0x00004980


	//----- nvinfo : EIATTR_COOP_GROUP_MASK_REGIDS
	.align		4
.L_40:
        /*0074*/ 	.byte	0x04, 0x29
        /*0076*/ 	.short	(.L_42 - .L_41)


	//   ....[0]....
.L_41:
        /*0078*/ 	.word	0xffffffff


	//   ....[1]....
        /*007c*/ 	.word	0xffffffff


	//   ....[2]....
        /*0080*/ 	.word	0xffffffff


	//   ....[3]....
        /*0084*/ 	.word	0xffffffff


	//   ....[4]....
        /*0088*/ 	.word	0xffffffff


	//   ....[5]....
        /*008c*/ 	.word	0xffffffff


	//   ....[6]....
        /*0090*/ 	.word	0xffffffff


	//   ....[7]....
        /*0094*/ 	.word	0xffffffff


	//   ....[8]....
        /*0098*/ 	.word	0xffffffff


	//   ....[9]....
        /*009c*/ 	.word	0xffffffff


	//   ....[10]....
        /*00a0*/ 	.word	0xffffffff


	//   ....[11]....
        /*00a4*/ 	.word	0xffffffff


	//   ....[12]....
        /*00a8*/ 	.word	0xffffffff


	//----- nvinfo : EIATTR_COOP_GROUP_INSTR_OFFSETS
	.align		4
.L_42:
        /*00ac*/ 	.byte	0x04, 0x28
        /*00ae*/ 	.short	(.L_44 - .L_43)


	//   ....[0]....
.L_43:
        /*00b0*/ 	.word	0x00000090


	//   ....[1]....
        /*00b4*/ 	.word	0x000004d0


	//   ....[2]....
        /*00b8*/ 	.word	0x00000660


	//   ....[3]....
        /*00bc*/ 	.word	0x00000800


	//   ....[4]....
        /*00c0*/ 	.word	0x00000900


	//   ....[5]....
        /*00c4*/ 	.word	0x00000a70


	//   ....[6]....
        /*00c8*/ 	.word	0x00000c10


	//   ....[7]....
        /*00cc*/ 	.word	0x00001ce0


	//   ....[8]....
        /*00d0*/ 	.word	0x00002b50


	//   ....[9]....
        /*00d4*/ 	.word	0x00002d60


	//   ....[10]....
        /*00d8*/ 	.word	0x00002d90


	//   ....[11]....
        /*00dc*/ 	.word	0x00003820


	//   ....[12]....
        /*00e0*/ 	.word	0x00003a50


	//----- nvinfo : EIATTR_VRC_CTA_INIT_COUNT
	.align		4
.L_44:
        /*00e4*/ 	.byte	0x02, 0x4a
        /*00e6*/ 	.byte	0x80
	.zero		1


	//----- nvinfo : EIATTR_SYSCALL_OFFSETS
	.align		4
        /*00e8*/ 	.byte	0x04, 0x46
        /*00ea*/ 	.short	(.L_46 - .L_45)


	//   ....[0]....
.L_45:
        /*00ec*/ 	.word	0x00005410


	//   ....[1]....
        /*00f0*/ 	.word	0x00005550


	//   ....[2]....
        /*00f4*/ 	.word	0x00005d50


	//   ....[3]....
        /*00f8*/ 	.word	0x00006b00


	//   ....[4]....
        /*00fc*/ 	.word	0x00007840


	//   ....[5]....
        /*0100*/ 	.word	0x000085b0


	//----- nvinfo : EIATTR_MBARRIER_INSTR_OFFSETS
	.align		4
.L_46:
        /*0104*/ 	.byte	0x04, 0x39
        /*0106*/ 	.short	(.L_48 - .L_47)


	//   ....[0]....
.L_47:
        /*0108*/ 	.word	0x000005b0
        /*010c*/ 	.word	0x000000ff
        /*0110*/ 	.word	0x00000000
        /*0114*/ 	.short	0x0100
        /*0116*/ 	.byte	0x05
	.zero		1


	//   ....[1]....
        /*0118*/ 	.word	0x000005c0
        /*011c*/ 	.word	0x000000ff
        /*0120*/ 	.word	0x00000028
        /*0124*/ 	.short	0x0100
        /*0126*/ 	.byte	0x05
	.zero		1


	//   ....[2]....
        /*0128*/ 	.word	0x000005d0
        /*012c*/ 	.word	0x000000ff
        /*0130*/ 	.word	0x00000008
        /*0134*/ 	.short	0x0100
        /*0136*/ 	.byte	0x05
	.zero		1


	//   ....[3]....
        /*0138*/ 	.word	0x000005e0
        /*013c*/ 	.word	0x000000ff
        /*0140*/ 	.word	0x00000030
        /*0144*/ 	.short	0x0100
        /*0146*/ 	.byte	0x05
	.zero		1


	//   ....[4]....
        /*0148*/ 	.word	0x000005f0
        /*014c*/ 	.word	0x000000ff
        /*0150*/ 	.word	0x00000010
        /*0154*/ 	.short	0x0100
        /*0156*/ 	.byte	0x05
	.zero		1


	//   ....[5]....
        /*0158*/ 	.word	0x00000600
        /*015c*/ 	.word	0x000000ff
        /*0160*/ 	.word	0x00000038
        /*0164*/ 	.short	0x0100
        /*0166*/ 	.byte	0x05
	.zero		1


	//   ....[6]....
        /*0168*/ 	.word	0x00000610
        /*016c*/ 	.word	0x000000ff
        /*0170*/ 	.word	0x00000018
        /*0174*/ 	.short	0x0100
        /*0176*/ 	.byte	0x05
	.zero		1


	//   ....[7]....
        /*0178*/ 	.word	0x00000620
        /*017c*/ 	.word	0x000000ff
        /*0180*/ 	.word	0x00000040
        /*0184*/ 	.short	0x0100
        /*0186*/ 	.byte	0x05
	.zero		1


	//   ....[8]....
        /*0188*/ 	.word	0x00000630
        /*018c*/ 	.word	0x000000ff
        /*0190*/ 	.word	0x00000020
        /*0194*/ 	.short	0x0100
        /*0196*/ 	.byte	0x05
	.zero		1


	//   ....[9]....
        /*0198*/ 	.word	0x00000640
        /*019c*/ 	.word	0x000000ff
        /*01a0*/ 	.word	0x00000048
        /*01a4*/ 	.short	0x0100
        /*01a6*/ 	.byte	0x05
	.zero		1


	//   ....[10]....
        /*01a8*/ 	.word	0x00000770
        /*01ac*/ 	.word	0x000000ff
        /*01b0*/ 	.word	0x00000050
        /*01b4*/ 	.short	0x0100
        /*01b6*/ 	.byte	0x07
	.zero		1


	//   ....[11]....
        /*01b8*/ 	.word	0x00000780
        /*01bc*/ 	.word	0x000000ff
        /*01c0*/ 	.word	0x00000070
        /*01c4*/ 	.short	0x0100
        /*01c6*/ 	.byte	0x07
	.zero		1


	//   ....[12]....
        /*01c8*/ 	.word	0x00000790
        /*01cc*/ 	.word	0x000000ff
        /*01d0*/ 	.word	0x00000058
        /*01d4*/ 	.short	0x0100
        /*01d6*/ 	.byte	0x07
	.zero		1


	//   ....[13]....
        /*01d8*/ 	.word	0x000007a0
        /*01dc*/ 	.word	0x000000ff
        /*01e0*/ 	.word	0x00000078
        /*01e4*/ 	.short	0x0100
        /*01e6*/ 	.byte	0x07
	.zero		1


	//   ....[14]....
        /*01e8*/ 	.word	0x000007b0
        /*01ec*/ 	.word	0x000000ff
        /*01f0*/ 	.word	0x00000060
        /*01f4*/ 	.short	0x0100
        /*01f6*/ 	.byte	0x07
	.zero		1


	//   ....[15]....
        /*01f8*/ 	.word	0x000007c0
        /*01fc*/ 	.word	0x000000ff
        /*0200*/ 	.word	0x00000080
        /*0204*/ 	.short	0x0100
        /*0206*/ 	.byte	0x07
	.zero		1


	//   ....[16]....
        /*0208*/ 	.word	0x000007d0
        /*020c*/ 	.word	0x000000ff
        /*0210*/ 	.word	0x00000068
        /*0214*/ 	.short	0x0100
        /*0216*/ 	.byte	0x07
	.zero		1


	//   ....[17]....
        /*0218*/ 	.word	0x000007e0
        /*021c*/ 	.word	0x000000ff
        /*0220*/ 	.word	0x00000088
        /*0224*/ 	.short	0x0100
        /*0226*/ 	.byte	0x07
	.zero		1


	//   ....[18]....
        /*0228*/ 	.word	0x000008d0
        /*022c*/ 	.word	0x000000ff
        /*0230*/ 	.word	0x00000090
        /*0234*/ 	.short	0x0100
        /*0236*/ 	.byte	0x05
	.zero		1


	//   ....[19]....
        /*0238*/ 	.word	0x000008e0
        /*023c*/ 	.word	0x000000ff
        /*0240*/ 	.word	0x00000098
        /*0244*/ 	.short	0x0100
        /*0246*/ 	.byte	0x05
	.zero		1


	//   ....[20]....
        /*0248*/ 	.word	0x00000a20
        /*024c*/ 	.word	0x000000ff
        /*0250*/ 	.word	0x000000a0
        /*0254*/ 	.short	0x0100
        /*0256*/ 	.byte	0x05
	.zero		1


	//   ....[21]....
        /*0258*/ 	.word	0x00000a30
        /*025c*/ 	.word	0x000000ff
        /*0260*/ 	.word	0x000000b0
        /*0264*/ 	.short	0x0100
        /*0266*/ 	.byte	0x05
	.zero		1


	//   ....[22]....
        /*0268*/ 	.word	0x00000a40
        /*026c*/ 	.word	0x000000ff
        /*0270*/ 	.word	0x000000a8
        /*0274*/ 	.short	0x0100
        /*0276*/ 	.byte	0x05
	.zero		1


	//   ....[23]....
        /*0278*/ 	.word	0x00000a50
        /*027c*/ 	.word	0x000000ff
        /*0280*/ 	.word	0x000000b8
        /*0284*/ 	.short	0x0100
        /*0286*/ 	.byte	0x05
	.zero		1


	//   ....[24]....
        /*0288*/ 	.word	0x00000b80
        /*028c*/ 	.word	0x000000ff
        /*0290*/ 	.word	0x000000c0
        /*0294*/ 	.short	0x0100
        /*0296*/ 	.byte	0x07
	.zero		1


	//   ....[25]....
        /*0298*/ 	.word	0x00000b90
        /*029c*/ 	.word	0x000000ff
        /*02a0*/ 	.word	0x000000e0
        /*02a4*/ 	.short	0x0100
        /*02a6*/ 	.byte	0x07
	.zero		1


	//   ....[26]....
        /*02a8*/ 	.word	0x00000ba0
        /*02ac*/ 	.word	0x000000ff
        /*02b0*/ 	.word	0x000000c8
        /*02b4*/ 	.short	0x0100
        /*02b6*/ 	.byte	0x07
	.zero		1


	//   ....[27]....
        /*02b8*/ 	.word	0x00000bb0
        /*02bc*/ 	.word	0x000000ff
        /*02c0*/ 	.word	0x000000e8
        /*02c4*/ 	.short	0x0100
        /*02c6*/ 	.byte	0x07
	.zero		1


	//   ....[28]....
        /*02c8*/ 	.word	0x00000bc0
        /*02cc*/ 	.word	0x000000ff
        /*02d0*/ 	.word	0x000000d0
        /*02d4*/ 	.short	0x0100
        /*02d6*/ 	.byte	0x07
	.zero		1


	//   ....[29]....
        /*02d8*/ 	.word	0x00000bd0
        /*02dc*/ 	.word	0x000000ff
        /*02e0*/ 	.word	0x000000f0
        /*02e4*/ 	.short	0x0100
        /*02e6*/ 	.byte	0x07
	.zero		1


	//   ....[30]....
        /*02e8*/ 	.word	0x00000be0
        /*02ec*/ 	.word	0x000000ff
        /*02f0*/ 	.word	0x000000d8
        /*02f4*/ 	.short	0x0100
        /*02f6*/ 	.byte	0x07
	.zero		1


	//   ....[31]....
        /*02f8*/ 	.word	0x00000bf0
        /*02fc*/ 	.word	0x000000ff
        /*0300*/ 	.word	0x000000f8
        /*0304*/ 	.short	0x0100
        /*0306*/ 	.byte	0x07
	.zero		1


	//   ....[32]....
        /*0308*/ 	.word	0x00000ce0
        /*030c*/ 	.word	0x000000ff
        /*0310*/ 	.word	0x00000100
        /*0314*/ 	.short	0x0100
        /*0316*/ 	.byte	0x05
	.zero		1


	//   ....[33]....
        /*0318*/ 	.word	0x00000cf0
        /*031c*/ 	.word	0x000000ff
        /*0320*/ 	.word	0x00000110
        /*0324*/ 	.short	0x0100
        /*0326*/ 	.byte	0x05
	.zero		1


	//   ....[34]....
        /*0328*/ 	.word	0x00000d00
        /*032c*/ 	.word	0x000000ff
        /*0330*/ 	.word	0x00000108
        /*0334*/ 	.short	0x0100
        /*0336*/ 	.byte	0x05
	.zero		1


	//   ....[35]....
        /*0338*/ 	.word	0x00000d10
        /*033c*/ 	.word	0x000000ff
        /*0340*/ 	.word	0x00000118
        /*0344*/ 	.short	0x0100
        /*0346*/ 	.byte	0x05
	.zero		1


	//   ....[36]....
        /*0348*/ 	.word	0x000015e0
        /*034c*/ 	.word	0x00000003
        /*0350*/ 	.word	0x00000110
        /*0354*/ 	.short	0x010a
        /*0356*/ 	.byte	0xff
	.zero		1


	//   ....[37]....
        /*0358*/ 	.word	0x00001610
        /*035c*/ 	.word	0x00000003
        /*0360*/ 	.word	0x00000100
        /*0364*/ 	.short	0x0101
        /*0366*/ 	.byte	0xff
	.zero		1


	//   ....[38]....
        /*0368*/ 	.word	0x000016e0
        /*036c*/ 	.word	0x000000ff
        /*0370*/ 	.word	0x00000028
        /*0374*/ 	.short	0x010a
        /*0376*/ 	.byte	0x08
	.zero		1


	//   ....[39]....
        /*0378*/ 	.word	0x00001780
        /*037c*/ 	.word	0x000000ff
        /*0380*/ 	.word	0x00000028
        /*0384*/ 	.short	0x010a
        /*0386*/ 	.byte	0x21
	.zero		1


	//   ....[40]....
        /*0388*/ 	.word	0x000018d0
        /*038c*/ 	.word	0x000000ff
        /*0390*/ 	.word	0x00000028
        /*0394*/ 	.short	0x010a
        /*0396*/ 	.byte	0x08
	.zero		1


	//   ....[41]....
        /*0398*/ 	.word	0x000019e0
        /*039c*/ 	.word	0x000000ff
        /*03a0*/ 	.word	0x00000098
        /*03a4*/ 	.short	0x0101
        /*03a6*/ 	.byte	0x04
	.zero		1


	//   ....[42]....
        /*03a8*/ 	.word	0x00001a00
        /*03ac*/ 	.word	0x000000ff
        /*03b0*/ 	.word	0x00000028
        /*03b4*/ 	.short	0x010a
        /*03b6*/ 	.byte	0x08
	.zero		1


	//   ....[43]....
        /*03b8*/ 	.word	0x00001a80
        /*03bc*/ 	.word	0x000000ff
        /*03c0*/ 	.word	0x00000028
        /*03c4*/ 	.short	0x010a
        /*03c6*/ 	.byte	0x11
	.zero		1


	//   ....[44]....
        /*03c8*/ 	.word	0x00001bd0
        /*03cc*/ 	.word	0x000000ff
        /*03d0*/ 	.word	0x00000028
        /*03d4*/ 	.short	0x010a
        /*03d6*/ 	.byte	0x08
	.zero		1


	//   ....[45]....
        /*03d8*/ 	.word	0x00001d10
        /*03dc*/ 	.word	0x00000002
        /*03e0*/ 	.word	0x000000a0
        /*03e4*/ 	.short	0x010a
        /*03e6*/ 	.byte	0xff
	.zero		1


	//   ....[46]....
        /*03e8*/ 	.word	0x00001dd0
        /*03ec*/ 	.word	0x00000002
        /*03f0*/ 	.word	0x00000000
        /*03f4*/ 	.short	0x0101
        /*03f6*/ 	.byte	0xff
	.zero		1


	//   ....[47]....
        /*03f8*/ 	.word	0x00002330
        /*03fc*/ 	.word	0x000000ff
        /*0400*/ 	.word	0x00000000
        /*0404*/ 	.short	0x010a
        /*0406*/ 	.byte	0x05
	.zero		1


	//   ....[48]....
        /*0408*/ 	.word	0x000023c0
        /*040c*/ 	.word	0x000000ff
        /*0410*/ 	.word	0x00000000
        /*0414*/ 	.short	0x010a
        /*0416*/ 	.byte	0x05
	.zero		1


	//   ....[49]....
        /*0418*/ 	.word	0x00002450
        /*041c*/ 	.word	0x000000ff
        /*0420*/ 	.word	0x00000000
        /*0424*/ 	.short	0x010a
        /*0426*/ 	.byte	0x05
	.zero		1


	//   ....[50]....
        /*0428*/ 	.word	0x000024e0
        /*042c*/ 	.word	0x000000ff
        /*0430*/ 	.word	0x00000000
        /*0434*/ 	.short	0x010a
        /*0436*/ 	.byte	0x05
	.zero		1


	//   ....[51]....
        /*0438*/ 	.word	0x00002580
        /*043c*/ 	.word	0x00000000
        /*0440*/ 	.word	0x00000000
        /*0444*/ 	.short	0x010a
        /*0446*/ 	.byte	0xff
	.zero		1


	//   ....[52]....
        /*0448*/ 	.word	0x000026a0
        /*044c*/ 	.word	0x00000000
        /*0450*/ 	.word	0x00000100
        /*0454*/ 	.short	0x010a
        /*0456*/ 	.byte	0xff
	.zero		1


	//   ....[53]....
        /*0458*/ 	.word	0x00002700
        /*045c*/ 	.word	0x00000004
        /*0460*/ 	.word	0x00000000
        /*0464*/ 	.short	0x0101
        /*0466*/ 	.byte	0xff
	.zero		1


	//   ....[54]....
        /*0468*/ 	.word	0x00002720
        /*046c*/ 	.word	0x000000ff
        /*0470*/ 	.word	0x000000b0
        /*0474*/ 	.short	0x010a
        /*0476*/ 	.byte	0x05
	.zero		1


	//   ....[55]....
        /*0478*/ 	.word	0x00002840
        /*047c*/ 	.word	0x00000000
        /*0480*/ 	.word	0x000000a0
        /*0484*/ 	.short	0x010a
        /*0486*/ 	.byte	0xff
	.zero		1


	//   ....[56]....
        /*0488*/ 	.word	0x00002950
        /*048c*/ 	.word	0x00000000
        /*0490*/ 	.word	0x00000000
        /*0494*/ 	.short	0x0101
        /*0496*/ 	.byte	0xff
	.zero		1


	//   ....[57]....
        /*0498*/ 	.word	0x000029e0
        /*049c*/ 	.word	0x000000ff
        /*04a0*/ 	.word	0x000000b0
        /*04a4*/ 	.short	0x0106
        /*04a6*/ 	.byte	0x05
	.zero		1


	//   ....[58]....
        /*04a8*/ 	.word	0x00002a00
        /*04ac*/ 	.word	0x000000ff
        /*04b0*/ 	.word	0x000000b0
        /*04b4*/ 	.short	0x010a
        /*04b6*/ 	.byte	0x05
	.zero		1


	//   ....[59]....
        /*04b8*/ 	.word	0x00002a90
        /*04bc*/ 	.word	0x000000ff
        /*04c0*/ 	.word	0x000000b0
        /*04c4*/ 	.short	0x0106
        /*04c6*/ 	.byte	0x04
	.zero		1


	//   ....[60]....
        /*04c8*/ 	.word	0x00002ad0
        /*04cc*/ 	.word	0x00000000
        /*04d0*/ 	.word	0x000000b0
        /*04d4*/ 	.short	0x010a
        /*04d6*/ 	.byte	0xff
	.zero		1


	//   ....[61]....
        /*04d8*/ 	.word	0x00003010
        /*04dc*/ 	.word	0x00000000
        /*04e0*/ 	.word	0x000000a0
        /*04e4*/ 	.short	0x010a
        /*04e6*/ 	.byte	0xff
	.zero		1


	//   ....[62]....
        /*04e8*/ 	.word	0x00003110
        /*04ec*/ 	.word	0x00000003
        /*04f0*/ 	.word	0x00000000
        /*04f4*/ 	.short	0x0101
        /*04f6*/ 	.byte	0xff
	.zero		1


	//   ....[63]....
        /*04f8*/ 	.word	0x00003120
        /*04fc*/ 	.word	0x000000ff
        /*0500*/ 	.word	0x00000000
        /*0504*/ 	.short	0x010a
        /*0506*/ 	.byte	0x06
	.zero		1


	//   ....[64]....
        /*0508*/ 	.word	0x000031a0
        /*050c*/ 	.word	0x000000ff
        /*0510*/ 	.word	0x000000e0
        /*0514*/ 	.short	0x010a
        /*0516*/ 	.byte	0x07
	.zero		1


	//   ....[65]....
        /*0518*/ 	.word	0x00003280
        /*051c*/ 	.word	0x000000ff
        /*0520*/ 	.word	0x00000000
        /*0524*/ 	.short	0x010a
        /*0526*/ 	.byte	0x06
	.zero		1


	//   ....[66]....
        /*0528*/ 	.word	0x000033b0
        /*052c*/ 	.word	0x000000ff
        /*0530*/ 	.word	0x00000000
        /*0534*/ 	.short	0x010a
        /*0536*/ 	.byte	0x1a
	.zero		1


	//   ....[67]....
        /*0538*/ 	.word	0x00003650
        /*053c*/ 	.word	0x000000ff
        /*0540*/ 	.word	0x00000000
        /*0544*/ 	.short	0x010a
        /*0546*/ 	.byte	0x06
	.zero		1


	//   ....[68]....
        /*0548*/ 	.word	0x000036e0
        /*054c*/ 	.word	0x000000ff
        /*0550*/ 	.word	0x00000000
        /*0554*/ 	.short	0x010a
        /*0556*/ 	.byte	0x06
	.zero		1


	//   ....[69]....
        /*0558*/ 	.word	0x00003770
        /*055c*/ 	.word	0x000000ff
        /*0560*/ 	.word	0x00000000
        /*0564*/ 	.short	0x010a
        /*0566*/ 	.byte	0x06
	.zero		1


	//   ....[70]....
        /*0568*/ 	.word	0x00003800
        /*056c*/ 	.word	0x000000ff
        /*0570*/ 	.word	0x00000000
        /*0574*/ 	.short	0x010a
        /*0576*/ 	.byte	0x07
	.zero		1


	//   ....[71]....
        /*0578*/ 	.word	0x00003c80
        /*057c*/ 	.word	0x00000000
        /*0580*/ 	.word	0x000000a0
        /*0584*/ 	.short	0x010a
        /*0586*/ 	.byte	0xff
	.zero		1


	//   ....[72]....
        /*0588*/ 	.word	0x00003d40
        /*058c*/ 	.word	0x00000000
        /*0590*/ 	.word	0x00000000
        /*0594*/ 	.short	0x0101
        /*0596*/ 	.byte	0xff
	.zero		1


	//   ....[73]....
        /*0598*/ 	.word	0x00004060
        /*059c*/ 	.word	0x000000ff
        /*05a0*/ 	.word	0x00000098
        /*05a4*/ 	.short	0x010a
        /*05a6*/ 	.byte	0x07
	.zero		1


	//   ....[74]....
        /*05a8*/ 	.word	0x00004250
        /*05ac*/ 	.word	0x000000ff
        /*05b0*/ 	.word	0x00000070
        /*05b4*/ 	.short	0x010a
        /*05b6*/ 	.byte	0x07
	.zero		1


	//   ....[75]....
        /*05b8*/ 	.word	0x000043c0
        /*05bc*/ 	.word	0x000000ff
        /*05c0*/ 	.word	0x00000050
        /*05c4*/ 	.short	0x010b
        /*05c6*/ 	.byte	0x07
	.zero		1


	//   ....[76]....
        /*05c8*/ 	.word	0x000043d0
        /*05cc*/ 	.word	0x000000ff
        /*05d0*/ 	.word	0x00000000
        /*05d4*/ 	.short	0x0101
        /*05d6*/ 	.byte	0x08
	.zero		1


	//   ....[77]....
        /*05d8*/ 	.word	0x000043f0
        /*05dc*/ 	.word	0x000000ff
        /*05e0*/ 	.word	0x00000078
        /*05e4*/ 	.short	0x010a
        /*05e6*/ 	.byte	0x07
	.zero		1


	//   ....[78]....
        /*05e8*/ 	.word	0x00004550
        /*05ec*/ 	.word	0x000000ff
        /*05f0*/ 	.word	0x00000058
        /*05f4*/ 	.short	0x010b
        /*05f6*/ 	.byte	0x07
	.zero		1


	//   ....[79]....
        /*05f8*/ 	.word	0x00004560
        /*05fc*/ 	.word	0x000000ff
        /*0600*/ 	.word	0x00000000
        /*0604*/ 	.short	0x0101
        /*0606*/ 	.byte	0x08
	.zero		1


	//   ....[80]....
        /*0608*/ 	.word	0x00004570
        /*060c*/ 	.word	0x000000ff
        /*0610*/ 	.word	0x00000080
        /*0614*/ 	.short	0x010a
        /*0616*/ 	.byte	0x07
	.zero		1


	//   ....[81]....
        /*0618*/ 	.word	0x00004710
        /*061c*/ 	.word	0x000000ff
        /*0620*/ 	.word	0x00000060
        /*0624*/ 	.short	0x010b
        /*0626*/ 	.byte	0x07
	.zero		1


	//   ....[82]....
        /*0628*/ 	.word	0x00004780
        /*062c*/ 	.word	0x000000ff
        /*0630*/ 	.word	0x00000000
        /*0634*/ 	.short	0x0101
        /*0636*/ 	.byte	0x08
	.zero		1


	//   ....[83]....
        /*0638*/ 	.word	0x000047b0
        /*063c*/ 	.word	0x000000ff
        /*0640*/ 	.word	0x00000088
        /*0644*/ 	.short	0x010a
        /*0646*/ 	.byte	0x07
	.zero		1


	//   ....[84]....
        /*0648*/ 	.word	0x000049c0
        /*064c*/ 	.word	0x000000ff
        /*0650*/ 	.word	0x00000068
        /*0654*/ 	.short	0x010b
        /*0656*/ 	.byte	0x07
	.zero		1


	//   ....[85]....
        /*0658*/ 	.word	0x000049e0
        /*065c*/ 	.word	0x000000ff
        /*0660*/ 	.word	0x00000000
        /*0664*/ 	.short	0x0101
        /*0666*/ 	.byte	0x0d
	.zero		1


	//   ....[86]....
        /*0668*/ 	.word	0x00004a10
        /*066c*/ 	.word	0x000000ff
        /*0670*/ 	.word	0x00000070
        /*0674*/ 	.short	0x010a
        /*0676*/ 	.byte	0x07
	.zero		1


	//   ....[87]....
        /*0678*/ 	.word	0x00004a30
        /*067c*/ 	.word	0x000000ff
        /*0680*/ 	.word	0x00000078
        /*0684*/ 	.short	0x010a
        /*0686*/ 	.byte	0x07
	.zero		1


	//   ....[88]....
        /*0688*/ 	.word	0x00004a50
        /*068c*/ 	.word	0x000000ff
        /*0690*/ 	.word	0x00000080
        /*0694*/ 	.short	0x010a
        /*0696*/ 	.byte	0x07
	.zero		1


	//   ....[89]....
        /*0698*/ 	.word	0x00004a90
        /*069c*/ 	.word	0x00000000
        /*06a0*/ 	.word	0x00000088
        /*06a4*/ 	.short	0x010a
        /*06a6*/ 	.byte	0xff
	.zero		1


	//   ....[90]....
        /*06a8*/ 	.word	0x00004de0
        /*06ac*/ 	.word	0x00000000
        /*06b0*/ 	.word	0x000000a0
        /*06b4*/ 	.short	0x010a
        /*06b6*/ 	.byte	0xff
	.zero		1


	//   ....[91]....
        /*06b8*/ 	.word	0x00004ef0
        /*06bc*/ 	.word	0x00000000
        /*06c0*/ 	.word	0x00000000
        /*06c4*/ 	.short	0x0101
        /*06c6*/ 	.byte	0xff
	.zero		1


	//   ....[92]....
        /*06c8*/ 	.word	0x00005940
        /*06cc*/ 	.word	0x00000000
        /*06d0*/ 	.word	0x00000050
        /*06d4*/ 	.short	0x010a
        /*06d6*/ 	.byte	0xff
	.zero		1


	//   ....[93]....
        /*06d8*/ 	.word	0x000059b0
        /*06dc*/ 	.word	0x0000006c
        /*06e0*/ 	.word	0x000000c0
        /*06e4*/ 	.short	0x010a
        /*06e6*/ 	.byte	0xff
	.zero		1


	//   ....[94]....
        /*06e8*/ 	.word	0x00005a90
        /*06ec*/ 	.word	0x00000000
        /*06f0*/ 	.word	0x00000050
        /*06f4*/ 	.short	0x010a
        /*06f6*/ 	.byte	0xff
	.zero		1


	//   ....[95]....
        /*06f8*/ 	.word	0x00005bb0
        /*06fc*/ 	.word	0x00000000
        /*0700*/ 	.word	0x00000000
        /*0704*/ 	.short	0x0101
        /*0706*/ 	.byte	0xff
	.zero		1


	//   ....[96]....
        /*0708*/ 	.word	0x00005c30
        /*070c*/ 	.word	0x0000006c
        /*0710*/ 	.word	0x000000c0
        /*0714*/ 	.short	0x010a
        /*0716*/ 	.byte	0xff
	.zero		1


	//   ....[97]....
        /*0718*/ 	.word	0x000067b0
        /*071c*/ 	.word	0x00000037
        /*0720*/ 	.word	0x00000050
        /*0724*/ 	.short	0x010a
        /*0726*/ 	.byte	0xff
	.zero		1


	//   ....[98]....
        /*0728*/ 	.word	0x00006860
        /*072c*/ 	.word	0x00000037
        /*0730*/ 	.word	0x00000050
        /*0734*/ 	.short	0x010a
        /*0736*/ 	.byte	0xff
	.zero		1


	//   ....[99]....
        /*0738*/ 	.word	0x00006980
        /*073c*/ 	.word	0x00000000
        /*0740*/ 	.word	0x00000000
        /*0744*/ 	.short	0x0101
        /*0746*/ 	.byte	0xff
	.zero		1


	//   ....[100]....
        /*0748*/ 	.word	0x000074f0
        /*074c*/ 	.word	0x00000049
        /*0750*/ 	.word	0x00000050
        /*0754*/ 	.short	0x010a
        /*0756*/ 	.byte	0xff
	.zero		1


	//   ....[101]....
        /*0758*/ 	.word	0x000075a0
        /*075c*/ 	.word	0x00000049
        /*0760*/ 	.word	0x00000050
        /*0764*/ 	.short	0x010a
        /*0766*/ 	.byte	0xff
	.zero		1


	//   ....[102]....
        /*0768*/ 	.word	0x000076c0
        /*076c*/ 	.word	0x00000002
        /*0770*/ 	.word	0x00000000
        /*0774*/ 	.short	0x0101
        /*0776*/ 	.byte	0xff
	.zero		1


	//   ....[103]....
        /*0778*/ 	.word	0x00008260
        /*077c*/ 	.word	0x0000004c
        /*0780*/ 	.word	0x00000050
        /*0784*/ 	.short	0x010a
        /*0786*/ 	.byte	0xff
	.zero		1


	//   ....[104]....
        /*0788*/ 	.word	0x00008310
        /*078c*/ 	.word	0x0000004c
        /*0790*/ 	.word	0x00000050
        /*0794*/ 	.short	0x010a
        /*0796*/ 	.byte	0xff
	.zero		1


	//   ....[105]....
        /*0798*/ 	.word	0x00008430
        /*079c*/ 	.word	0x00000000
        /*07a0*/ 	.word	0x00000000
        /*07a4*/ 	.short	0x0101
        /*07a6*/ 	.byte	0xff
	.zero		1


	//   ....[106]....
        /*07a8*/ 	.word	0x000087e0
        /*07ac*/ 	.word	0x000000ff
        /*07b0*/ 	.word	0x00000000
        /*07b4*/ 	.short	0x0101
        /*07b6*/ 	.byte	0x05
	.zero		1


	//   ....[107]....
        /*07b8*/ 	.word	0x00009120
        /*07bc*/ 	.word	0x00000003
        /*07c0*/ 	.word	0x00000110
        /*07c4*/ 	.short	0x010a
        /*07c6*/ 	.byte	0xff
	.zero		1


	//   ....[108]....
        /*07c8*/ 	.word	0x00009180
        /*07cc*/ 	.word	0x00000002
        /*07d0*/ 	.word	0x00000028
        /*07d4*/ 	.short	0x010a
        /*07d6*/ 	.byte	0xff
	.zero		1


	//   ....[109]....
        /*07d8*/ 	.word	0x000091e0
        /*07dc*/ 	.word	0x00000002
        /*07e0*/ 	.word	0x00000028
        /*07e4*/ 	.short	0x010a
        /*07e6*/ 	.byte	0xff
	.zero		1


	//   ....[110]....
        /*07e8*/ 	.word	0x00009230
        /*07ec*/ 	.word	0x00000002
        /*07f0*/ 	.word	0x000000a0
        /*07f4*/ 	.short	0x010a
        /*07f6*/ 	.byte	0xff
	.zero		1


	//   ....[111]....
        /*07f8*/ 	.word	0x00009290
        /*07fc*/ 	.word	0x00000000
        /*0800*/ 	.word	0x00000000
        /*0804*/ 	.short	0x010a
        /*0806*/ 	.byte	0xff
	.zero		1


	//   ....[112]....
        /*0808*/ 	.word	0x000092f0
        /*080c*/ 	.word	0x00000000
        /*0810*/ 	.word	0x00000000
        /*0814*/ 	.short	0x010a
        /*0816*/ 	.byte	0xff
	.zero		1


	//   ....[113]....
        /*0818*/ 	.word	0x00009350
        /*081c*/ 	.word	0x00000000
        /*0820*/ 	.word	0x00000000
        /*0824*/ 	.short	0x010a
        /*0826*/ 	.byte	0xff
	.zero		1


	//   ....[114]....
        /*0828*/ 	.word	0x000093b0
        /*082c*/ 	.word	0x00000000
        /*0830*/ 	.word	0x00000000
        /*0834*/ 	.short	0x010a
        /*0836*/ 	.byte	0xff
	.zero		1


	//   ....[115]....
        /*0838*/ 	.word	0x00009400
        /*083c*/ 	.word	0x00000000
        /*0840*/ 	.word	0x00000100
        /*0844*/ 	.short	0x010a
        /*0846*/ 	.byte	0xff
	.zero		1


	//   ....[116]....
        /*0848*/ 	.word	0x00009460
        /*084c*/ 	.word	0x00000000
        /*0850*/ 	.word	0x000000b0
        /*0854*/ 	.short	0x010a
        /*0856*/ 	.byte	0xff
	.zero		1


	//   ....[117]....
        /*0858*/ 	.word	0x000094b0
        /*085c*/ 	.word	0x00000000
        /*0860*/ 	.word	0x000000a0
        /*0864*/ 	.short	0x010a
        /*0866*/ 	.byte	0xff
	.zero		1


	//   ....[118]....
        /*0868*/ 	.word	0x00009510
        /*086c*/ 	.word	0x00000000
        /*0870*/ 	.word	0x000000b0
        /*0874*/ 	.short	0x010a
        /*0876*/ 	.byte	0xff
	.zero		1


	//   ....[119]....
        /*0878*/ 	.word	0x00009560
        /*087c*/ 	.word	0x00000000
        /*0880*/ 	.word	0x000000a0
        /*0884*/ 	.short	0x010a
        /*0886*/ 	.byte	0xff
	.zero		1


	//   ....[120]....
        /*0888*/ 	.word	0x000095c0
        /*088c*/ 	.word	0x00000003
        /*0890*/ 	.word	0x000000e0
        /*0894*/ 	.short	0x010a
        /*0896*/ 	.byte	0xff
	.zero		1


	//   ....[121]....
        /*0898*/ 	.word	0x00009620
        /*089c*/ 	.word	0x00000000
        /*08a0*/ 	.word	0x00000000
        /*08a4*/ 	.short	0x010a
        /*08a6*/ 	.byte	0xff
	.zero		1


	//   ....[122]....
        /*08a8*/ 	.word	0x00009680
        /*08ac*/ 	.word	0x00000000
        /*08b0*/ 	.word	0x00000000
        /*08b4*/ 	.short	0x010a
        /*08b6*/ 	.byte	0xff
	.zero		1


	//   ....[123]....
        /*08b8*/ 	.word	0x000096e0
        /*08bc*/ 	.word	0x00000000
        /*08c0*/ 	.word	0x00000000
        /*08c4*/ 	.short	0x010a
        /*08c6*/ 	.byte	0xff
	.zero		1


	//   ....[124]....
        /*08c8*/ 	.word	0x00009740
        /*08cc*/ 	.word	0x00000000
        /*08d0*/ 	.word	0x00000000
        /*08d4*/ 	.short	0x010a
        /*08d6*/ 	.byte	0xff
	.zero		1


	//   ....[125]....
        /*08d8*/ 	.word	0x000097a0
        /*08dc*/ 	.word	0x00000000
        /*08e0*/ 	.word	0x00000000
        /*08e4*/ 	.short	0x010a
        /*08e6*/ 	.byte	0xff
	.zero		1


	//   ....[126]....
        /*08e8*/ 	.word	0x000097f0
        /*08ec*/ 	.word	0x00000000
        /*08f0*/ 	.word	0x000000a0
        /*08f4*/ 	.short	0x010a
        /*08f6*/ 	.byte	0xff
	.zero		1


	//   ....[127]....
        /*08f8*/ 	.word	0x00009850
        /*08fc*/ 	.word	0x00000000
        /*0900*/ 	.word	0x00000098
        /*0904*/ 	.short	0x010a
        /*0906*/ 	.byte	0xff
	.zero		1


	//   ....[128]....
        /*0908*/ 	.word	0x000098b0
        /*090c*/ 	.word	0x00000003
        /*0910*/ 	.word	0x00000070
        /*0914*/ 	.short	0x010a
        /*0916*/ 	.byte	0xff
	.zero		1


	//   ....[129]....
        /*0918*/ 	.word	0x00009910
        /*091c*/ 	.word	0x00000003
        /*0920*/ 	.word	0x00000078
        /*0924*/ 	.short	0x010a
        /*0926*/ 	.byte	0xff
	.zero		1


	//   ....[130]....
        /*0928*/ 	.word	0x00009970
        /*092c*/ 	.word	0x00000003
        /*0930*/ 	.word	0x00000080
        /*0934*/ 	.short	0x010a
        /*0936*/ 	.byte	0xff
	.zero		1


	//   ....[131]....
        /*0938*/ 	.word	0x000099d0
        /*093c*/ 	.word	0x00000003
        /*0940*/ 	.word	0x00000088
        /*0944*/ 	.short	0x010a
        /*0946*/ 	.byte	0xff
	.zero		1


	//   ....[132]....
        /*0948*/ 	.word	0x00009a30
        /*094c*/ 	.word	0x00000000
        /*0950*/ 	.word	0x00000070
        /*0954*/ 	.short	0x010a
        /*0956*/ 	.byte	0xff
	.zero		1


	//   ....[133]....
        /*0958*/ 	.word	0x00009a90
        /*095c*/ 	.word	0x00000000
        /*0960*/ 	.word	0x00000078
        /*0964*/ 	.short	0x010a
        /*0966*/ 	.byte	0xff
	.zero		1


	//   ....[134]....
        /*0968*/ 	.word	0x00009af0
        /*096c*/ 	.word	0x00000000
        /*0970*/ 	.word	0x00000080
        /*0974*/ 	.short	0x010a
        /*0976*/ 	.byte	0xff
	.zero		1


	//   ....[135]....
        /*0978*/ 	.word	0x00009b40
        /*097c*/ 	.word	0x00000000
        /*0980*/ 	.word	0x000000a0
        /*0984*/ 	.short	0x010a
        /*0986*/ 	.byte	0xff
	.zero		1


	//   ....[136]....
        /*0988*/ 	.word	0x00009b90
        /*098c*/ 	.word	0x00000000
        /*0990*/ 	.word	0x00000050
        /*0994*/ 	.short	0x010a
        /*0996*/ 	.byte	0xff
	.zero		1


	//   ....[137]....
        /*0998*/ 	.word	0x00009be0
        /*099c*/ 	.word	0x0000006c
        /*09a0*/ 	.word	0x000000c0
        /*09a4*/ 	.short	0x010a
        /*09a6*/ 	.byte	0xff
	.zero		1


	//   ....[138]....
        /*09a8*/ 	.word	0x00009c30
        /*09ac*/ 	.word	0x00000037
        /*09b0*/ 	.word	0x00000050
        /*09b4*/ 	.short	0x010a
        /*09b6*/ 	.byte	0xff
	.zero		1


	//   ....[139]....
        /*09b8*/ 	.word	0x00009c80
        /*09bc*/ 	.word	0x00000049
        /*09c0*/ 	.word	0x00000050
        /*09c4*/ 	.short	0x010a
        /*09c6*/ 	.byte	0xff
	.zero		1


	//   ....[140]....
        /*09c8*/ 	.word	0x00009cd0
        /*09cc*/ 	.word	0x0000004c
        /*09d0*/ 	.word	0x00000050
        /*09d4*/ 	.short	0x010a
        /*09d6*/ 	.byte	0xff
	.zero		1


	//----- nvinfo : EIATTR_NUM_MBARRIERS
	.align		4
.L_48:
        /*09d8*/ 	.byte	0x03, 0x38
        /*09da*/ 	.short	0x0024


	//----- nvinfo : EIATTR_EXIT_INSTR_OFFSETS
	.align		4
        /*09dc*/ 	.byte	0x04, 0x1c
        /*09de*/ 	.short	(.L_50 - .L_49)


	//   ....[0]....
.L_49:
        /*09e0*/ 	.word	0x000025b0


	//   ....[1]....
        /*09e4*/ 	.word	0x00002aa0


	//   ....[2]....
        /*09e8*/ 	.word	0x00002b00


	//   ....[3]....
        /*09ec*/ 	.word	0x00003a60


	//   ....[4]....
        /*09f0*/ 	.word	0x00004ac0


	//   ....[5]....
        /*09f4*/ 	.word	0x00004b00


	//   ....[6]....
        /*09f8*/ 	.word	0x00009110


	//----- nvinfo : EIATTR_MAX_THREADS
	.align		4
.L_50:
        /*09fc*/ 	.byte	0x04, 0x05
        /*09fe*/ 	.short	(.L_52 - .L_51)
.L_51:
        /*0a00*/ 	.word	0x00000100
        /*0a04*/ 	.word	0x00000001
        /*0a08*/ 	.word	0x00000001


	//----- nvinfo : EIATTR_CRS_STACK_SIZE
	.align		4
.L_52:
        /*0a0c*/ 	.byte	0x04, 0x1e
        /*0a0e*/ 	.short	(.L_54 - .L_53)
.L_53:
        /*0a10*/ 	.word	0x00000000


	//----- nvinfo : EIATTR_CBANK_PARAM_SIZE
	.align		4
.L_54:
        /*0a14*/ 	.byte	0x03, 0x19
        /*0a16*/ 	.short	0x0800


	//----- nvinfo : EIATTR_PARAM_CBANK
	.align		4
        /*0a18*/ 	.byte	0x04, 0x0a
        /*0a1a*/ 	.short	(.L_56 - .L_55)
	.align		4
.L_55:
        /*0a1c*/ 	.word	index@(.nv.constant0._ZN7cutlass13device_kernelINS_4gemm6kernel13GemmUniversalIN4cute5tupleIJiiiiEEENS1_10collective13CollectiveMmaINS1_35MainloopSm100TmaUmmaWarpSpecializedILi5ELi2ELi4ENS5_IJNS4_1CILi1EEESB_SB_EEEEENS5_IJNSA_ILi64EEENSA_ILi256EEENSA_ILi128EEEEEEaNS5_IJlSB_lEEEaSI_NS4_8TiledMMAINS4_8MMA_AtomIJNS4_15SM100_MMA_S8_SSIaaiLi64ELi256ELNS4_4UMMA5MajorE0ELSN_0ELNSM_8SaturateE0EEEEEENS4_6LayoutISC_NS5_IJNSA_ILi0EEESS_SS_EEEEENS5_IJNS4_10UnderscoreESV_SV_EEEEENS4_13SM90_TMA_LOADENS4_14ComposedLayoutINS4_7SwizzleILi3ELi4ELi3EEENS4_18smem_ptr_flag_bitsILi8EEENSR_INS5_IJNSA_ILi8EEESG_EEENS5_IJSG_SB_EEEEEEEvNS4_8identityESY_S18_vS19_EENS_8epilogue10collective18CollectiveEpilogueINS1B_23Sm100TmaWarpSpecializedILi4ELi2ELi32ELb0ELb0EEEJSH_NS5_IJNSR_ISE_SB_EES1G_EEEaSI_aSI_NS1B_6fusion15FusionCallbacksIS1F_NS1I_17LinearCombinationIaiaiLNS_15FloatRoundStyleE2EEESH_S1H_JEEENS4_5SM1004TMEM4LOAD26SM100_TMEM_LOAD_16dp32b32xESY_NSZ_INS10_ILi2ELi4ELi3EEES13_NSR_INS5_IJS14_SE_EEENS5_IJSE_SB_EEEEEEENS4_39AutoVectorizingCopyWithAssumedAlignmentILi128EEENS4_14SM90_TMA_STOREES1W_S1Y_S1Y_EEEvvEEEEvNT_6ParamsE)
        /*0a20*/ 	.short	0x0380
        /*0a22*/ 	.short	0x0800


	//----- nvinfo : EIATTR_SW_WAR
	.align		4
.L_56:
        /*0a24*/ 	.byte	0x04, 0x36
        /*0a26*/ 	.short	(.L_58 - .L_57)
.L_57:
        /*0a28*/ 	.word	0x00000008
.L_58:


//--------------------- .nv.callgraph             --------------------------
	.section	.nv.callgraph,"",@"SHT_CUDA_CALLGRAPH"
	.align	4
	.sectionentsize	8
	.align		4
        /*0000*/ 	.word	0x00000000
	.align		4
        /*0004*/ 	.word	0xffffffff
	.align		4
        /*0008*/ 	.word	index@(_ZN7cutlass13device_kernelINS_4gemm6kernel13GemmUniversalIN4cute5tupleIJiiiiEEENS1_10collective13CollectiveMmaINS1_35MainloopSm100TmaUmmaWarpSpecializedILi5ELi2ELi4ENS5_IJNS4_1CILi1EEESB_SB_EEEEENS5_IJNSA_ILi64EEENSA_ILi256EEENSA_ILi128EEEEEEaNS5_IJlSB_lEEEaSI_NS4_8TiledMMAINS4_8MMA_AtomIJNS4_15SM100_MMA_S8_SSIaaiLi64ELi256ELNS4_4UMMA5MajorE0ELSN_0ELNSM_8SaturateE0EEEEEENS4_6LayoutISC_NS5_IJNSA_ILi0EEESS_SS_EEEEENS5_IJNS4_10UnderscoreESV_SV_EEEEENS4_13SM90_TMA_LOADENS4_14ComposedLayoutINS4_7SwizzleILi3ELi4ELi3EEENS4_18smem_ptr_flag_bitsILi8EEENSR_INS5_IJNSA_ILi8EEESG_EEENS5_IJSG_SB_EEEEEEEvNS4_8identityESY_S18_vS19_EENS_8epilogue10collective18CollectiveEpilogueINS1B_23Sm100TmaWarpSpecializedILi4ELi2ELi32ELb0ELb0EEEJSH_NS5_IJNSR_ISE_SB_EES1G_EEEaSI_aSI_NS1B_6fusion15FusionCallbacksIS1F_NS1I_17LinearCombinationIaiaiLNS_15FloatRoundStyleE2EEESH_S1H_JEEENS4_5SM1004TMEM4LOAD26SM100_TMEM_LOAD_16dp32b32xESY_NSZ_INS10_ILi2ELi4ELi3EEES13_NSR_INS5_IJS14_SE_EEENS5_IJSE_SB_EEEEEEENS4_39AutoVectorizingCopyWithAssumedAlignmentILi128EEENS4_14SM90_TMA_STOREES1W_S1Y_S1Y_EEEvvEEEEvNT_6ParamsE)
	.align		4
        /*000c*/ 	.word	index@(__assertfail)
	.align		4
        /*0010*/ 	.word	0x00000000
	.align		4
        /*0014*/ 	.word	0xfffffffe
	.align		4
        /*0018*/ 	.word	0x00000000
	.align		4
        /*001c*/ 	.word	0xfffffffd
	.align		4
        /*0020*/ 	.word	0x00000000
	.align		4
        /*0024*/ 	.word	0xfffffffc


//--------------------- .nv.constant4             --------------------------
	.section	.nv.constant4,"a",@progbits
	.align	8
	.align		8
.nv.constant4:
        /*0000*/ 	.dword	__assertfail
	.align		8
        /*0008*/ 	.dword	__unnamed_1
	.align		8
        /*0010*/ 	.dword	__unnamed_2
	.align		8
        /*0018*/ 	.dword	__unnamed_3
	.align		8
        /*0020*/ 	.dword	_ZN40_INTERNAL_8ec63387_4_k_cu_f2b51e12_326594cuda3std3__45__cpo5beginE
	.align		8
        /*0028*/ 	.dword	_ZN40_INTERNAL_8ec63387_4_k_cu_f2b51e12_326594cuda3std3__45__cpo3endE
	.align		8
        /*0030*/ 	.dword	_ZN40_INTERNAL_8ec63387_4_k_cu_f2b51e12_326594cuda3std3__45__cpo6cbeginE
	.align		8
        /*0038*/ 	.dword	_ZN40_INTERNAL_8ec63387_4_k_cu_f2b51e12_326594cuda3std3__45__cpo4cendE
	.align		8
        /*0040*/ 	.dword	_ZN40_INTERNAL_8ec63387_4_k_cu_f2b51e12_326594cuda3std3__442_GLOBAL__N__8ec63387_4_k_cu_f2b51e12_326596ignoreE
	.align		8
        /*0048*/ 	.dword	_ZN40_INTERNAL_8ec63387_4_k_cu_f2b51e12_326594cuda3std3__419piecewise_constructE
	.align		8
        /*0050*/ 	.dword	_ZN40_INTERNAL_8ec63387_4_k_cu_f2b51e12_326594cuda3std3__48in_placeE
	.align		8
        /*0058*/ 	.dword	_ZN40_INTERNAL_8ec63387_4_k_cu_f2b51e12_326594cuda3std6ranges3__45__cpo4swapE
	.align		8
        /*0060*/ 	.dword	_ZN40_INTERNAL_8ec63387_4_k_cu_f2b51e12_326594cuda3std6ranges3__45__cpo9iter_moveE
	.align		8
        /*0068*/ 	.dword	_ZN40_INTERNAL_8ec63387_4_k_cu_f2b51e12_326594cute7productE
	.align		8
        /*0070*/ 	.dword	_ZN40_INTERNAL_8ec63387_4_k_cu_f2b51e12_326594cute1_E
	.align		8
        /*0078*/ 	.dword	$str$25
	.align		8
        /*0080*/ 	.dword	$str$26
	.align		8
        /*0088*/ 	.dword	$str$27
	.align		8
        /*0090*/ 	.dword	$str$28


//--------------------- .text._ZN7cutlass13device_kernelINS_4gemm6kernel13GemmUniversalIN4cute5tupleIJiiiiEEENS1_10collective13CollectiveMmaINS1_35MainloopSm100TmaUmmaWarpSpecializedILi5ELi2ELi4ENS5_IJNS4_1CILi1EEESB_SB_EEEEENS5_IJNSA_ILi64EEENSA_ILi256EEENSA_ILi128EEEEEEaNS5_IJlSB_lEEEaSI_NS4_8TiledMMAINS4_8MMA_AtomIJNS4_15SM100_MMA_S8_SSIaaiLi64ELi256ELNS4_4UMMA5MajorE0ELSN_0ELNSM_8SaturateE0EEEEEENS4_6LayoutISC_NS5_IJNSA_ILi0EEESS_SS_EEEEENS5_IJNS4_10UnderscoreESV_SV_EEEEENS4_13SM90_TMA_LOADENS4_14ComposedLayoutINS4_7SwizzleILi3ELi4ELi3EEENS4_18smem_ptr_flag_bitsILi8EEENSR_INS5_IJNSA_ILi8EEESG_EEENS5_IJSG_SB_EEEEEEEvNS4_8identityESY_S18_vS19_EENS_8epilogue10collective18CollectiveEpilogueINS1B_23Sm100TmaWarpSpecializedILi4ELi2ELi32ELb0ELb0EEEJSH_NS5_IJNSR_ISE_SB_EES1G_EEEaSI_aSI_NS1B_6fusion15FusionCallbacksIS1F_NS1I_17LinearCombinationIaiaiLNS_15FloatRoundStyleE2EEESH_S1H_JEEENS4_5SM1004TMEM4LOAD26SM100_TMEM_LOAD_16dp32b32xESY_NSZ_INS10_ILi2ELi4ELi3EEES13_NSR_INS5_IJS14_SE_EEENS5_IJSE_SB_EEEEEEENS4_39AutoVectorizingCopyWithAssumedAlignmentILi128EEENS4_14SM90_TMA_STOREES1W_S1Y_S1Y_EEEvvEEEEvNT_6ParamsE --------------------------
	.section	.text._ZN7cutlass13device_kernelINS_4gemm6kernel13GemmUniversalIN4cute5tupleIJiiiiEEENS1_10collective13CollectiveMmaINS1_35MainloopSm100TmaUmmaWarpSpecializedILi5ELi2ELi4ENS5_IJNS4_1CILi1EEESB_SB_EEEEENS5_IJNSA_ILi64EEENSA_ILi256EEENSA_ILi128EEEEEEaNS5_IJlSB_lEEEaSI_NS4_8TiledMMAINS4_8MMA_AtomIJNS4_15SM100_MMA_S8_SSIaaiLi64ELi256ELNS4_4UMMA5MajorE0ELSN_0ELNSM_8SaturateE0EEEEEENS4_6LayoutISC_NS5_IJNSA_ILi0EEESS_SS_EEEEENS5_IJNS4_10UnderscoreESV_SV_EEEEENS4_13SM90_TMA_LOADENS4_14ComposedLayoutINS4_7SwizzleILi3ELi4ELi3EEENS4_18smem_ptr_flag_bitsILi8EEENSR_INS5_IJNSA_ILi8EEESG_EEENS5_IJSG_SB_EEEEEEEvNS4_8identityESY_S18_vS19_EENS_8epilogue10collective18CollectiveEpilogueINS1B_23Sm100TmaWarpSpecializedILi4ELi2ELi32ELb0ELb0EEEJSH_NS5_IJNSR_ISE_SB_EES1G_EEEaSI_aSI_NS1B_6fusion15FusionCallbacksIS1F_NS1I_17LinearCombinationIaiaiLNS_15FloatRoundStyleE2EEESH_S1H_JEEENS4_5SM1004TMEM4LOAD26SM100_TMEM_LOAD_16dp32b32xESY_NSZ_INS10_ILi2ELi4ELi3EEES13_NSR_INS5_IJS14_SE_EEENS5_IJSE_SB_EEEEEEENS4_39AutoVectorizingCopyWithAssumedAlignmentILi128EEENS4_14SM90_TMA_STOREES1W_S1Y_S1Y_EEEvvEEEEvNT_6ParamsE,"ax",@progbits
	.align	128
.text._ZN7cutlass13device_kernelINS_4gemm6kernel13GemmUniversalIN4cute5tupleIJiiiiEEENS1_10collective13CollectiveMmaINS1_35MainloopSm100TmaUmmaWarpSpecializedILi5ELi2ELi4ENS5_IJNS4_1CILi1EEESB_SB_EEEEENS5_IJNSA_ILi64EEENSA_ILi256EEENSA_ILi128EEEEEEaNS5_IJlSB_lEEEaSI_NS4_8TiledMMAINS4_8MMA_AtomIJNS4_15SM100_MMA_S8_SSIaaiLi64ELi256ELNS4_4UMMA5MajorE0ELSN_0ELNSM_8SaturateE0EEEEEENS4_6LayoutISC_NS5_IJNSA_ILi0EEESS_SS_EEEEENS5_IJNS4_10UnderscoreESV_SV_EEEEENS4_13SM90_TMA_LOADENS4_14ComposedLayoutINS4_7SwizzleILi3ELi4ELi3EEENS4_18smem_ptr_flag_bitsILi8EEENSR_INS5_IJNSA_ILi8EEESG_EEENS5_IJSG_SB_EEEEEEEvNS4_8identityESY_S18_vS19_EENS_8epilogue10collective18CollectiveEpilogueINS1B_23Sm100TmaWarpSpecializedILi4ELi2ELi32ELb0ELb0EEEJSH_NS5_IJNSR_ISE_SB_EES1G_EEEaSI_aSI_NS1B_6fusion15FusionCallbacksIS1F_NS1I_17LinearCombinationIaiaiLNS_15FloatRoundStyleE2EEESH_S1H_JEEENS4_5SM1004TMEM4LOAD26SM100_TMEM_LOAD_16dp32b32xESY_NSZ_INS10_ILi2ELi4ELi3EEES13_NSR_INS5_IJS14_SE_EEENS5_IJSE_SB_EEEEEEENS4_39AutoVectorizingCopyWithAssumedAlignmentILi128EEENS4_14SM90_TMA_STOREES1W_S1Y_S1Y_EEEvvEEEEvNT_6ParamsE:
        .type           _ZN7cutlass13device_kernelINS_4gemm6kernel13GemmUniversalIN4cute5tupleIJiiiiEEENS1_10collective13CollectiveMmaINS1_35MainloopSm100TmaUmmaWarpSpecializedILi5ELi2ELi4ENS5_IJNS4_1CILi1EEESB_SB_EEEEENS5_IJNSA_ILi64EEENSA_ILi256EEENSA_ILi128EEEEEEaNS5_IJlSB_lEEEaSI_NS4_8TiledMMAINS4_8MMA_AtomIJNS4_15SM100_MMA_S8_SSIaaiLi64ELi256ELNS4_4UMMA5MajorE0ELSN_0ELNSM_8SaturateE0EEEEEENS4_6LayoutISC_NS5_IJNSA_ILi0EEESS_SS_EEEEENS5_IJNS4_10UnderscoreESV_SV_EEEEENS4_13SM90_TMA_LOADENS4_14ComposedLayoutINS4_7SwizzleILi3ELi4ELi3EEENS4_18smem_ptr_flag_bitsILi8EEENSR_INS5_IJNSA_ILi8EEESG_EEENS5_IJSG_SB_EEEEEEEvNS4_8identityESY_S18_vS19_EENS_8epilogue10collective18CollectiveEpilogueINS1B_23Sm100TmaWarpSpecializedILi4ELi2ELi32ELb0ELb0EEEJSH_NS5_IJNSR_ISE_SB_EES1G_EEEaSI_aSI_NS1B_6fusion15FusionCallbacksIS1F_NS1I_17LinearCombinationIaiaiLNS_15FloatRoundStyleE2EEESH_S1H_JEEENS4_5SM1004TMEM4LOAD26SM100_TMEM_LOAD_16dp32b32xESY_NSZ_INS10_ILi2ELi4ELi3EEES13_NSR_INS5_IJS14_SE_EEENS5_IJSE_SB_EEEEEEENS4_39AutoVectorizingCopyWithAssumedAlignmentILi128EEENS4_14SM90_TMA_STOREES1W_S1Y_S1Y_EEEvvEEEEvNT_6ParamsE,@function
        .size           _ZN7cutlass13device_kernelINS_4gemm6kernel13GemmUniversalIN4cute5tupleIJiiiiEEENS1_10collective13CollectiveMmaINS1_35MainloopSm100TmaUmmaWarpSpecializedILi5ELi2ELi4ENS5_IJNS4_1CILi1EEESB_SB_EEEEENS5_IJNSA_ILi64EEENSA_ILi256EEENSA_ILi128EEEEEEaNS5_IJlSB_lEEEaSI_NS4_8TiledMMAINS4_8MMA_AtomIJNS4_15SM100_MMA_S8_SSIaaiLi64ELi256ELNS4_4UMMA5MajorE0ELSN_0ELNSM_8SaturateE0EEEEEENS4_6LayoutISC_NS5_IJNSA_ILi0EEESS_SS_EEEEENS5_IJNS4_10UnderscoreESV_SV_EEEEENS4_13SM90_TMA_LOADENS4_14ComposedLayoutINS4_7SwizzleILi3ELi4ELi3EEENS4_18smem_ptr_flag_bitsILi8EEENSR_INS5_IJNSA_ILi8EEESG_EEENS5_IJSG_SB_EEEEEEEvNS4_8identityESY_S18_vS19_EENS_8epilogue10collective18CollectiveEpilogueINS1B_23Sm100TmaWarpSpecializedILi4ELi2ELi32ELb0ELb0EEEJSH_NS5_IJNSR_ISE_SB_EES1G_EEEaSI_aSI_NS1B_6fusion15FusionCallbacksIS1F_NS1I_17LinearCombinationIaiaiLNS_15FloatRoundStyleE2EEESH_S1H_JEEENS4_5SM1004TMEM4LOAD26SM100_TMEM_LOAD_16dp32b32xESY_NSZ_INS10_ILi2ELi4ELi3EEES13_NSR_INS5_IJS14_SE_EEENS5_IJSE_SB_EEEEEEENS4_39AutoVectorizingCopyWithAssumedAlignmentILi128EEENS4_14SM90_TMA_STOREES1W_S1Y_S1Y_EEEvvEEEEvNT_6ParamsE,(.L_x_173 - _ZN7cutlass13device_kernelINS_4gemm6kernel13GemmUniversalIN4cute5tupleIJiiiiEEENS1_10collective13CollectiveMmaINS1_35MainloopSm100TmaUmmaWarpSpecializedILi5ELi2ELi4ENS5_IJNS4_1CILi1EEESB_SB_EEEEENS5_IJNSA_ILi64EEENSA_ILi256EEENSA_ILi128EEEEEEaNS5_IJlSB_lEEEaSI_NS4_8TiledMMAINS4_8MMA_AtomIJNS4_15SM100_MMA_S8_SSIaaiLi64ELi256ELNS4_4UMMA5MajorE0ELSN_0ELNSM_8SaturateE0EEEEEENS4_6LayoutISC_NS5_IJNSA_ILi0EEESS_SS_EEEEENS5_IJNS4_10UnderscoreESV_SV_EEEEENS4_13SM90_TMA_LOADENS4_14ComposedLayoutINS4_7SwizzleILi3ELi4ELi3EEENS4_18smem_ptr_flag_bitsILi8EEENSR_INS5_IJNSA_ILi8EEESG_EEENS5_IJSG_SB_EEEEEEEvNS4_8identityESY_S18_vS19_EENS_8epilogue10collective18CollectiveEpilogueINS1B_23Sm100TmaWarpSpecializedILi4ELi2ELi32ELb0ELb0EEEJSH_NS5_IJNSR_ISE_SB_EES1G_EEEaSI_aSI_NS1B_6fusion15FusionCallbacksIS1F_NS1I_17LinearCombinationIaiaiLNS_15FloatRoundStyleE2EEESH_S1H_JEEENS4_5SM1004TMEM4LOAD26SM100_TMEM_LOAD_16dp32b32xESY_NSZ_INS10_ILi2ELi4ELi3EEES13_NSR_INS5_IJS14_SE_EEENS5_IJSE_SB_EEEEEEENS4_39AutoVectorizingCopyWithAssumedAlignmentILi128EEENS4_14SM90_TMA_STOREES1W_S1Y_S1Y_EEEvvEEEEvNT_6ParamsE)
        .other          _ZN7cutlass13device_kernelINS_4gemm6kernel13GemmUniversalIN4cute5tupleIJiiiiEEENS1_10collective13CollectiveMmaINS1_35MainloopSm100TmaUmmaWarpSpecializedILi5ELi2ELi4ENS5_IJNS4_1CILi1EEESB_SB_EEEEENS5_IJNSA_ILi64EEENSA_ILi256EEENSA_ILi128EEEEEEaNS5_IJlSB_lEEEaSI_NS4_8TiledMMAINS4_8MMA_AtomIJNS4_15SM100_MMA_S8_SSIaaiLi64ELi256ELNS4_4UMMA5MajorE0ELSN_0ELNSM_8SaturateE0EEEEEENS4_6LayoutISC_NS5_IJNSA_ILi0EEESS_SS_EEEEENS5_IJNS4_10UnderscoreESV_SV_EEEEENS4_13SM90_TMA_LOADENS4_14ComposedLayoutINS4_7SwizzleILi3ELi4ELi3EEENS4_18smem_ptr_flag_bitsILi8EEENSR_INS5_IJNSA_ILi8EEESG_EEENS5_IJSG_SB_EEEEEEEvNS4_8identityESY_S18_vS19_EENS_8epilogue10collective18CollectiveEpilogueINS1B_23Sm100TmaWarpSpecializedILi4ELi2ELi32ELb0ELb0EEEJSH_NS5_IJNSR_ISE_SB_EES1G_EEEaSI_aSI_NS1B_6fusion15FusionCallbacksIS1F_NS1I_17LinearCombinationIaiaiLNS_15FloatRoundStyleE2EEESH_S1H_JEEENS4_5SM1004TMEM4LOAD26SM100_TMEM_LOAD_16dp32b32xESY_NSZ_INS10_ILi2ELi4ELi3EEES13_NSR_INS5_IJS14_SE_EEENS5_IJSE_SB_EEEEEEENS4_39AutoVectorizingCopyWithAssumedAlignmentILi128EEENS4_14SM90_TMA_STOREES1W_S1Y_S1Y_EEEvvEEEEvNT_6ParamsE,@"STO_CUDA_ENTRY STV_DEFAULT"
_ZN7cutlass13device_kernelINS_4gemm6kernel13GemmUniversalIN4cute5tupleIJiiiiEEENS1_10collective13CollectiveMmaINS1_35MainloopSm100TmaUmmaWarpSpecializedILi5ELi2ELi4ENS5_IJNS4_1CILi1EEESB_SB_EEEEENS5_IJNSA_ILi64EEENSA_ILi256EEENSA_ILi128EEEEEEaNS5_IJlSB_lEEEaSI_NS4_8TiledMMAINS4_8MMA_AtomIJNS4_15SM100_MMA_S8_SSIaaiLi64ELi256ELNS4_4UMMA5MajorE0ELSN_0ELNSM_8SaturateE0EEEEEENS4_6LayoutISC_NS5_IJNSA_ILi0EEESS_SS_EEEEENS5_IJNS4_10UnderscoreESV_SV_EEEEENS4_13SM90_TMA_LOADENS4_14ComposedLayoutINS4_7SwizzleILi3ELi4ELi3EEENS4_18smem_ptr_flag_bitsILi8EEENSR_INS5_IJNSA_ILi8EEESG_EEENS5_IJSG_SB_EEEEEEEvNS4_8identityESY_S18_vS19_EENS_8epilogue10collective18CollectiveEpilogueINS1B_23Sm100TmaWarpSpecializedILi4ELi2ELi32ELb0ELb0EEEJSH_NS5_IJNSR_ISE_SB_EES1G_EEEaSI_aSI_NS1B_6fusion15FusionCallbacksIS1F_NS1I_17LinearCombinationIaiaiLNS_15FloatRoundStyleE2EEESH_S1H_JEEENS4_5SM1004TMEM4LOAD26SM100_TMEM_LOAD_16dp32b32xESY_NSZ_INS10_ILi2ELi4ELi3EEES13_NSR_INS5_IJS14_SE_EEENS5_IJSE_SB_EEEEEEENS4_39AutoVectorizingCopyWithAssumedAlignmentILi128EEENS4_14SM90_TMA_STOREES1W_S1Y_S1Y_EEEvvEEEEvNT_6ParamsE:
[----:B------:R-:W1:Y:S01]  /*0000*/  LDC R1, c[0x0][0x37c] ;  /* 0x0000df00ff017b82 */ /* 0x000e620000000800 */
[----:B------:R-:W2:Y:S01]  /*0010*/  S2R R103, SR_TID.X ;  /* 0x0000000000677919 */ /* 0x000ea20000002100 */
[----:B------:R-:W3:Y:S01]  /*0020*/  LDCU.64 UR4, c[0x0][0x890] ;  /* 0x00011200ff0477ac */ /* 0x000ee20008000a00 */
[----:B------:R-:W-:Y:S02]  /*0030*/  PRMT R91, RZ, 0x7610, R91 ;  /* 0x00007610ff5b7816 */ /* 0x000fe4000000005b */
[----:B------:R-:W-:Y:S01]  /*0040*/  ELECT P5, URZ, PT ;  /* 0x0000000000ff782f */ /* 0x000fe200038a0000 */
[----:B------:R-:W4:Y:S01]  /*0050*/  LDCU.64 UR46, c[0x0][0x358] ;  /* 0x00006b00ff2e77ac */ /* 0x000f220008000a00 */
[----:B---3--:R-:W-:-:S04]  /*0060*/  UISETP.NE.U32.AND UP0, UPT, UR4, URZ, UPT ;  /* 0x000000ff0400728c */ /* 0x008fc8000bf05070 */
[----:B------:R-:W-:Y:S01]  /*0070*/  UISETP.NE.AND.EX UP0, UPT, UR5, URZ, UPT, UP0 ;  /* 0x000000ff0500728c */ /* 0x000fe2000bf05300 */
[----:B--2---:R-:W-:-:S05]  /*0080*/  SHF.R.U32.HI R96, RZ, 0x5, R103 ;  /* 0x00000005ff607819 */ /* 0x004fca0000011667 */
[----:B------:R-:W2:Y:S02]  /*0090*/  SHFL.IDX PT, R0, R96, RZ, 0x1f ;  /* 0x00001fff60007589 */ /* 0x000ea400000e0000 */
[----:B--2---:R-:W-:Y:S01]  /*00a0*/  R2UR UR8, R0 ;  /* 0x00000000000872ca */ /* 0x004fe200000e0000 */
[----:B-1--4-:R-:W-:-:S14]  /*00b0*/  BRA.U UP0, `(.L_x_0) ;  /* 0x00000001002c7547 */ /* 0x012fdc000b800000 */
[----:B------:R-:W1:Y:S02]  /*00c0*/  LDCU.64 UR6, c[0x0][0x888] ;  /* 0x00011100ff0677ac */ /* 0x000e640008000a00 */
[----:B-1----:R-:W-:-:S04]  /*00d0*/  UISETP.NE.U32.AND UP0, UPT, UR6, URZ, UPT ;  /* 0x000000ff0600728c */ /* 0x002fc8000bf05070 */
[----:B------:R-:W-:-:S09]  /*00e0*/  UISETP.NE.AND.EX UP0, UPT, UR7, URZ, UPT, UP0 ;  /* 0x000000ff0700728c */ /* 0x000fd2000bf05300 */
[----:B------:R-:W-:Y:S05]  /*00f0*/  BRA.U !UP0, `(.L_x_1) ;  /* 0x0000000108107547 */ /* 0x000fea000b800000 */
[----:B------:R-:W1:Y:S02]  /*0100*/  LDC.64 R50, c[0x0][0x888] ;  /* 0x00022200ff327b82 */ /* 0x000e640000000a00 */
[----:B-1----:R1:W5:Y:S01]  /*0110*/  LDG.E R50, desc[UR46][R50.64] ;  /* 0x0000002e32327981 */ /* 0x002362000c1e1900 */
[----:B------:R-:W-:Y:S01]  /*0120*/  HFMA2 R91, -RZ, RZ, 0, 5.9604644775390625e-08 ;  /* 0x00000001ff5b7431 */ /* 0x000fe200000001ff */
[----:B------:R-:W-:Y:S05]  /*0130*/  BRA `(.L_x_0) ;  /* 0x00000000000c7947 */ /* 0x000fea0003800000 */
.L_x_1:
[----:B------:R-:W1:Y:S01]  /*0140*/  LDCU UR6, c[0x0][0x880] ;  /* 0x00011000ff0677ac */ /* 0x000e620008000800 */
[----:B------:R-:W-:Y:S01]  /*0150*/  HFMA2 R91, -RZ, RZ, 0, 5.9604644775390625e-08 ;  /* 0x00000001ff5b7431 */ /* 0x000fe200000001ff */
[----:B-1----:R-:W-:-:S07]  /*0160*/  MOV R50, UR6 ;  /* 0x0000000600327c02 */ /* 0x002fce0008000f00 */
.L_x_0:
[----:B------:R-:W2:Y:S02]  /*0170*/  LDCU.64 UR6, c[0x0][0x8b0] ;  /* 0x00011600ff0677ac */ /* 0x000ea40008000a00 */
[----:B--2---:R-:W-:-:S04]  /*0180*/  UISETP.NE.U32.AND UP0, UPT, UR6, URZ, UPT ;  /* 0x000000ff0600728c */ /* 0x004fc8000bf05070 */
[----:B------:R-:W-:-:S09]  /*0190*/  UISETP.NE.AND.EX UP0, UPT, UR7, URZ, UPT, UP0 ;  /* 0x000000ff0700728c */ /* 0x000fd2000bf05300 */
[----:B------:R-:W-:Y:S05]  /*01a0*/  BRA.U UP0, `(.L_x_2) ;  /* 0x0000000100247547 */ /* 0x000fea000b800000 */
[----:B------:R-:W2:Y:S02]  /*01b0*/  LDCU.64 UR6, c[0x0][0x8a8] ;  /* 0x00011500ff0677ac */ /* 0x000ea40008000a00 */
[----:B--2---:R-:W-:-:S04]  /*01c0*/  UISETP.NE.U32.AND UP0, UPT, UR6, URZ, UPT ;  /* 0x000000ff0600728c */ /* 0x004fc8000bf05070 */
[----:B------:R-:W-:-:S09]  /*01d0*/  UISETP.NE.AND.EX UP0, UPT, UR7, URZ, UPT, UP0 ;  /* 0x000000ff0700728c */ /* 0x000fd2000bf05300 */
[----:B------:R-:W-:Y:S05]  /*01e0*/  BRA.U !UP0, `(.L_x_3) ;  /* 0x00000001080c7547 */ /* 0x000fea000b800000 */
[----:B------:R-:W2:Y:S02]  /*01f0*/  LDC.64 R2, c[0x0][0x8a8] ;  /* 0x00022a00ff027b82 */ /* 0x000ea40000000a00 */
[----:B--2---:R2:W5:Y:S01]  /*0200*/  LDG.E R47, desc[UR46][R2.64] ;  /* 0x0000002e022f7981 */ /* 0x004562000c1e1900 */
[----:B------:R-:W-:Y:S05]  /*0210*/  BRA `(.L_x_2) ;  /* 0x0000000000087947 */ /* 0x000fea0003800000 */
.L_x_3:
[----:B------:R-:W2:Y:S02]  /*0220*/  LDCU UR6, c[0x0][0x8a0] ;  /* 0x00011400ff0677ac */ /* 0x000ea40008000800 */
[----:B--2---:R-:W-:Y:S02]  /*0230*/  MOV R47, UR6 ;  /* 0x00000006002f7c02 */ /* 0x004fe40008000f00 */
.L_x_2:
[----:B------:R-:W-:Y:S01]  /*0240*/  IMAD.U32 R0, RZ, RZ, UR8 ;  /* 0x00000008ff007e24 */ /* 0x000fe2000f8e00ff */
[----:B------:R-:W-:Y:S04]  /*0250*/  BSSY.RECONVERGENT B0, `(.L_x_4) ;  /* 0x000000c000007945 */ /* 0x000fe80003800200 */
[C---:B------:R-:W-:Y:S02]  /*0260*/  ISETP.NE.OR P1, PT, R0.reuse, 0x1, !P5 ;  /* 0x000000010000780c */ /* 0x040fe40006f25670 */
[----:B------:R-:W-:-:S11]  /*0270*/  ISETP.NE.OR P0, PT, R0, 0x3, !P5 ;  /* 0x000000030000780c */ /* 0x000fd60006f05670 */
[----:B------:R-:W-:Y:S05]  /*0280*/  @P1 BRA `(.L_x_5) ;  /* 0x0000000000201947 */ /* 0x000fea0003800000 */
[----:B------:R-:W3:Y:S02]  /*0290*/  LDCU.64 UR6, c[0x0][0x348] ;  /* 0x00006900ff0677ac */ /* 0x000ee40008000a00 */
[----:B---3--:R-:W-:Y:S02]  /*02a0*/  UIADD3 UR10, UP1, UPT, UR6, 0x80, URZ ;  /* 0x00000080060a7890 */ /* 0x008fe4000ff3e0ff */
[----:B------:R-:W-:Y:S02]  /*02b0*/  UIADD3 UR6, UP0, UPT, UR6, 0x180, URZ ;  /* 0x0000018006067890 */ /* 0x000fe4000ff1e0ff */
[----:B------:R-:W-:Y:S02]  /*02c0*/  UIADD3.X UR11, UPT, UPT, URZ, UR7, URZ, UP1, !UPT ;  /* 0x00000007ff0b7290 */ /* 0x000fe40008ffe4ff */
[----:B------:R-:W-:-:S07]  /*02d0*/  UIADD3.X UR7, UPT, UPT, URZ, UR7, URZ, UP0, !UPT ;  /* 0x00000007ff077290 */ /* 0x000fce00087fe4ff */
[----:B------:R3:W-:Y:S02]  /*02e0*/  UTMACCTL.PF [UR10] ;  /* 0x000000000a0079b9 */ /* 0x0007e40008040000 */
[----:B------:R3:W-:Y:S02]  /*02f0*/  UTMACCTL.PF [UR6] ;  /* 0x00000000060079b9 */ /* 0x0007e40008040000 */
[----:B---3--:R-:W-:Y:S01]  /*0300*/  NOP ;  /* 0x0000000000007918 */ /* 0x008fe20000000000 */
.L_x_5:
[----:B------:R-:W-:Y:S05]  /*0310*/  BSYNC.RECONVERGENT B0 ;  /* 0x0000000000007941 */ /* 0x000fea0003800200 */
.L_x_4:
[----:B------:R-:W-:Y:S04]  /*0320*/  BSSY.RECONVERGENT B0, `(.L_x_6) ;  /* 0x000000a000007945 */ /* 0x000fe80003800200 */
        /* <DEDUP_REMOVED lines=9> */
.L_x_7:
[----:B------:R-:W-:Y:S05]  /*03c0*/  BSYNC.RECONVERGENT B0 ;  /* 0x0000000000007941 */ /* 0x000fea0003800200 */
.L_x_6:
[----:B------:R-:W3:Y:S01]  /*03d0*/  LDCU.64 UR6, c[0x0][0x888] ;  /* 0x00011100ff0677ac */ /* 0x000ee20008000a00 */
[----:B------:R-:W-:Y:S02]  /*03e0*/  UISETP.EQ.U32.AND UP1, UPT, UR4, URZ, UPT ;  /* 0x000000ff0400728c */ /* 0x000fe4000bf22070 */
[----:B------:R-:W-:Y:S02]  /*03f0*/  UPLOP3.LUT UP2, UPT, UPT, UPT, UPT, 0x80, 0x8 ;  /* 0x000000000008789c */ /* 0x000fe40003f4f070 */
[----:B---3--:R-:W-:-:S04]  /*0400*/  UISETP.NE.U32.AND UP0, UPT, UR6, URZ, UPT ;  /* 0x000000ff0600728c */ /* 0x008fc8000bf05070 */
[----:B------:R-:W-:-:S04]  /*0410*/  UISETP.NE.AND.EX UP0, UPT, UR7, URZ, UPT, UP0 ;  /* 0x000000ff0700728c */ /* 0x000fc8000bf05300 */
[----:B------:R-:W-:-:S04]  /*0420*/  UISETP.EQ.OR.EX UP3, UPT, UR5, URZ, !UP0, UP1 ;  /* 0x000000ff0500728c */ /* 0x000fc8000c762710 */
[----:B------:R-:W-:-:S05]  /*0430*/  UP2UR UR50, UPR, URZ, 0x8 ;  /* 0x00000008ff327883 */ /* 0x000fca0008000000 */
[----:B------:R-:W-:Y:S07]  /*0440*/  BRA.U !UP3, `(.L_x_8) ;  /* 0x000000010b207547 */ /* 0x000fee000b800000 */
[----:B-----5:R-:W-:Y:S01]  /*0450*/  R2UR UR6, R50 ;  /* 0x00000000320672ca */ /* 0x020fe200000e0000 */
[----:B------:R-:W-:Y:S02]  /*0460*/  UISETP.NE.U32.AND UP2, UPT, UR4, URZ, UPT ;  /* 0x000000ff0400728c */ /* 0x000fe4000bf45070 */
[----:B------:R-:W-:Y:S02]  /*0470*/  USEL UR4, URZ, 0xffffffff, UP0 ;  /* 0xffffffffff047887 */ /* 0x000fe40008000000 */
[----:B------:R-:W-:-:S08]  /*0480*/  UISETP.NE.AND.EX UP2, UPT, UR5, URZ, UPT, UP2 ;  /* 0x000000ff0500728c */ /* 0x000fd0000bf45320 */
[----:B------:R-:W-:-:S04]  /*0490*/  UISETP.NE.AND UP1, UPT, UR6, URZ, UPT ;  /* 0x000000ff0600728c */ /* 0x000fc8000bf25270 */
[----:B------:R-:W-:-:S04]  /*04a0*/  @!UP2 USEL UR4, URZ, 0xffffffff, UP1 ;  /* 0xffffffffff04a887 */ /* 0x000fc80008800000 */
[----:B------:R-:W-:-:S04]  /*04b0*/  ULOP3.LUT UR4, UR4, 0x1, URZ, 0xc0, !UPT ;  /* 0x0000000104047892 */ /* 0x000fc8000f8ec0ff */
[----:B------:R-:W-:-:S11]  /*04c0*/  UISETP.NE.U32.AND UP2, UPT, UR4, 0x1, UPT ;  /* 0x000000010400788c */ /* 0x000fd6000bf45070 */
.L_x_8:
[----:B--2---:R-:W2:Y:S01]  /*04d0*/  SHFL.IDX PT, R2, R96, RZ, 0x1f ;  /* 0x00001fff60027589 */ /* 0x004ea200000e0000 */
[----:B------:R-:W-:-:S04]  /*04e0*/  UISETP.NE.AND UP1, UPT, UR8, 0x2, UPT ;  /* 0x000000020800788c */ /* 0x000fc8000bf25270 */
[----:B------:R-:W-:Y:S01]  /*04f0*/  USEL UR6, URZ, 0x1, UP1 ;  /* 0x00000001ff067887 */ /* 0x000fe20008800000 */
[----:B--2---:R-:W-:-:S13]  /*0500*/  ISETP.NE.AND P0, PT, R2, RZ, PT ;  /* 0x000000ff0200720c */ /* 0x004fda0003f05270 */
[----:B------:R-:W-:Y:S05]  /*0510*/  @P0 BRA `(.L_x_9) ;  /* 0x0000000000500947 */ /* 0x000fea0003800000 */
[----:B------:R-:W2:Y:S01]  /*0520*/  S2UR UR5, SR_CgaCtaId ;  /* 0x00000000000579c3 */ /* 0x000ea20000008800 */
[----:B------:R-:W-:Y:S01]  /*0530*/  UMOV UR7, 0x400 ;  /* 0x0000040000077882 */ /* 0x000fe20000000000 */
[----:B------:R-:W-:Y:S01]  /*0540*/  UMOV UR4, 0x1 ;  /* 0x0000000100047882 */ /* 0x000fe20000000000 */
[----:B------:R-:W-:Y:S01]  /*0550*/  ELECT P0, URZ, PT ;  /* 0x0000000000ff782f */ /* 0x000fe20003800000 */
[----:B------:R-:W-:-:S04]  /*0560*/  UIADD3 UR10, UPT, UPT, -UR4, 0x100000, URZ ;  /* 0x00100000040a7890 */ /* 0x000fc8000fffe1ff */
[----:B------:R-:W-:Y:S02]  /*0570*/  USHF.L.U32 UR11, UR10, 0xb, URZ ;  /* 0x0000000b0a0b7899 */ /* 0x000fe400080006ff */
[----:B------:R-:W-:Y:S02]  /*0580*/  USHF.L.U32 UR10, UR10, 0x1, URZ ;  /* 0x000000010a0a7899 */ /* 0x000fe400080006ff */
[----:B--2---:R-:W-:Y:S01]  /*0590*/  ULEA UR5, UR5, UR7, 0x18 ;  /* 0x0000000705057291 */ /* 0x004fe2000f8ec0ff */
[----:B------:R-:W2:Y:S11]  /*05a0*/  FENCE.VIEW.ASYNC.S ;  /* 0x00000000000073c6 */ /* 0x000eb60000000000 */
[----:B--2---:R2:W3:Y:S01]  /*05b0*/  SYNCS.EXCH.64 URZ, [UR5], UR10 ;  /* 0x0000000a05ff75b2 */ /* 0x0044e20008000100 */
[----:B------:R2:W4:Y:S01]  /*05c0*/  SYNCS.EXCH.64 URZ, [UR5+0x28], UR10 ;  /* 0x0000280a05ff75b2 */ /* 0x0005220008000100 */
[----:B------:R2:W1:Y:S01]  /*05d0*/  SYNCS.EXCH.64 URZ, [UR5+0x8], UR10 ;  /* 0x0000080a05ff75b2 */ /* 0x0004620008000100 */
[----:B------:R2:W1:Y:S01]  /*05e0*/  SYNCS.EXCH.64 URZ, [UR5+0x30], UR10 ;  /* 0x0000300a05ff75b2 */ /* 0x0004620008000100 */
[----:B------:R2:W1:Y:S01]  /*05f0*/  SYNCS.EXCH.64 URZ, [UR5+0x10], UR10 ;  /* 0x0000100a05ff75b2 */ /* 0x0004620008000100 */
[----:B------:R2:W1:Y:S01]  /*0600*/  SYNCS.EXCH.64 URZ, [UR5+0x38], UR10 ;  /* 0x0000380a05ff75b2 */ /* 0x0004620008000100 */
[----:B------:R2:W1:Y:S01]  /*0610*/  SYNCS.EXCH.64 URZ, [UR5+0x18], UR10 ;  /* 0x0000180a05ff75b2 */ /* 0x0004620008000100 */
[----:B------:R2:W1:Y:S01]  /*0620*/  SYNCS.EXCH.64 URZ, [UR5+0x40], UR10 ;  /* 0x0000400a05ff75b2 */ /* 0x0004620008000100 */
[----:B------:R2:W1:Y:S01]  /*0630*/  SYNCS.EXCH.64 URZ, [UR5+0x20], UR10 ;  /* 0x0000200a05ff75b2 */ /* 0x0004620008000100 */
[----:B------:R2:W1:Y:S01]  /*0640*/  SYNCS.EXCH.64 URZ, [UR5+0x48], UR10 ;  /* 0x0000480a05ff75b2 */ /* 0x0004620008000100 */
[----:B------:R-:W-:Y:S01]  /*0650*/  NOP ;  /* 0x0000000000007918 */ /* 0x000fe20000000000 */
.L_x_9:
[----:B------:R-:W2:Y:S01]  /*0660*/  SHFL.IDX PT, R2, R96, RZ, 0x1f ;  /* 0x00001fff60027589 */ /* 0x000ea200000e0000 */
[----:B------:R-:W-:Y:S01]  /*0670*/  NOP ;  /* 0x0000000000007918 */ /* 0x000fe20000000000 */
[----:B--2---:R-:W-:-:S13]  /*0680*/  ISETP.NE.AND P0, PT, R2, 0x1, PT ;  /* 0x000000010200780c */ /* 0x004fda0003f05270 */
[----:B------:R-:W-:Y:S05]  /*0690*/  @P0 BRA `(.L_x_10) ;  /* 0x0000000000580947 */ /* 0x000fea0003800000 */
[----:B------:R-:W2:Y:S01]  /*06a0*/  S2UR UR7, SR_CgaCtaId ;  /* 0x00000000000779c3 */ /* 0x000ea20000008800 */
[----:B------:R-:W-:Y:S01]  /*06b0*/  UMOV UR9, 0x400 ;  /* 0x0000040000097882 */ /* 0x000fe20000000000 */
[----:B------:R-:W-:Y:S01]  /*06c0*/  UMOV UR5, 0x20 ;  /* 0x0000002000057882 */ /* 0x000fe20000000000 */
[----:B------:R-:W-:Y:S01]  /*06d0*/  UMOV UR4, 0x80 ;  /* 0x0000008000047882 */ /* 0x000fe20000000000 */
[----:B------:R-:W-:-:S04]  /*06e0*/  UIADD3 UR10, UPT, UPT, -UR5, 0x100000, URZ ;  /* 0x00100000050a7890 */ /* 0x000fc8000fffe1ff */
[----:B------:R-:W-:Y:S02]  /*06f0*/  USHF.L.U32 UR11, UR10, 0xb, URZ ;  /* 0x0000000b0a0b7899 */ /* 0x000fe400080006ff */
[----:B------:R-:W-:Y:S02]  /*0700*/  USHF.L.U32 UR10, UR10, 0x1, URZ ;  /* 0x000000010a0a7899 */ /* 0x000fe400080006ff */
[----:B------:R-:W-:-:S04]  /*0710*/  UIADD3 UR4, UPT, UPT, -UR4, 0x100000, URZ ;  /* 0x0010000004047890 */ /* 0x000fc8000fffe1ff */
[----:B------:R-:W-:Y:S02]  /*0720*/  USHF.L.U32 UR5, UR4, 0xb, URZ ;  /* 0x0000000b04057899 */ /* 0x000fe400080006ff */
[----:B------:R-:W-:Y:S01]  /*0730*/  USHF.L.U32 UR4, UR4, 0x1, URZ ;  /* 0x0000000104047899 */ /* 0x000fe200080006ff */
[----:B------:R-:W-:Y:S01]  /*0740*/  ELECT P0, URZ, PT ;  /* 0x0000000000ff782f */ /* 0x000fe20003800000 */
[----:B--2---:R-:W-:Y:S01]  /*0750*/  ULEA UR7, UR7, UR9, 0x18 ;  /* 0x0000000907077291 */ /* 0x004fe2000f8ec0ff */
[----:B------:R-:W2:Y:S11]  /*0760*/  FENCE.VIEW.ASYNC.S ;  /* 0x00000000000073c6 */ /* 0x000eb60000000000 */
[----:B--2---:R2:W1:Y:S01]  /*0770*/  SYNCS.EXCH.64 URZ, [UR7+0x50], UR10 ;  /* 0x0000500a07ff75b2 */ /* 0x0044620008000100 */
        /* <DEDUP_REMOVED lines=8> */
.L_x_10:
[----:B------:R-:W3:Y:S01]  /*0800*/  SHFL.IDX PT, R2, R96, RZ, 0x1f ;  /* 0x00001fff60027589 */ /* 0x000ee200000e0000 */
[----:B------:R-:W-:Y:S01]  /*0810*/  NOP ;  /* 0x0000000000007918 */ /* 0x000fe20000000000 */
[----:B---3--:R-:W-:-:S13]  /*0820*/  ISETP.NE.AND P0, PT, R2, 0x3, PT ;  /* 0x000000030200780c */ /* 0x008fda0003f05270 */
[----:B------:R-:W-:Y:S05]  /*0830*/  @P0 BRA `(.L_x_11) ;  /* 0x0000000000300947 */ /* 0x000fea0003800000 */
[----:B--2---:R-:W2:Y:S01]  /*0840*/  S2UR UR5, SR_CgaCtaId ;  /* 0x00000000000579c3 */ /* 0x004ea20000008800 */
        /* <DEDUP_REMOVED lines=8> */
[----:B--2---:R3:W2:Y:S01]  /*08d0*/  SYNCS.EXCH.64 URZ, [UR5+0x90], UR10 ;  /* 0x0000900a05ff75b2 */ /* 0x0046a20008000100 */
[----:B------:R3:W1:Y:S02]  /*08e0*/  SYNCS.EXCH.64 URZ, [UR5+0x98], UR10 ;  /* 0x0000980a05ff75b2 */ /* 0x0006640008000100 */
[----:B---3--:R-:W-:Y:S01]  /*08f0*/  NOP ;  /* 0x0000000000007918 */ /* 0x008fe20000000000 */
.L_x_11:
[----:B------:R-:W3:Y:S01]  /*0900*/  SHFL.IDX PT, R2, R96, RZ, 0x1f ;  /* 0x00001fff60027589 */ /* 0x000ee200000e0000 */
[----:B------:R-:W-:Y:S01]  /*0910*/  NOP ;  /* 0x0000000000007918 */ /* 0x000fe20000000000 */
[----:B---3--:R-:W-:-:S13]  /*0920*/  ISETP.NE.AND P0, PT, R2, 0x4, PT ;  /* 0x000000040200780c */ /* 0x008fda0003f05270 */
[----:B------:R-:W-:Y:S05]  /*0930*/  @P0 BRA `(.L_x_12) ;  /* 0x00000000004c0947 */ /* 0x000fea0003800000 */
[----:B--2---:R-:W2:Y:S01]  /*0940*/  S2UR UR5, SR_CgaCtaId ;  /* 0x00000000000579c3 */ /* 0x004ea20000008800 */
[----:B------:R-:W-:Y:S01]  /*0950*/  UMOV UR9, 0x100 ;  /* 0x0000010000097882 */ /* 0x000fe20000000000 */
[----:B------:R-:W-:Y:S01]  /*0960*/  UMOV UR7, 0x400 ;  /* 0x0000040000077882 */ /* 0x000fe20000000000 */
[----:B------:R-:W-:Y:S01]  /*0970*/  USEL UR9, UR9, 0xe0, UP2 ;  /* 0x000000e009097887 */ /* 0x000fe20009000000 */
[----:B------:R-:W-:Y:S01]  /*0980*/  UMOV UR4, 0x1 ;  /* 0x0000000100047882 */ /* 0x000fe20000000000 */
[----:B------:R-:W-:Y:S01]  /*0990*/  ELECT P0, URZ, PT ;  /* 0x0000000000ff782f */ /* 0x000fe20003800000 */
[----:B------:R-:W-:-:S04]  /*09a0*/  UIADD3 UR10, UPT, UPT, -UR4, 0x100000, URZ ;  /* 0x00100000040a7890 */ /* 0x000fc8000fffe1ff */
[----:B------:R-:W-:Y:S02]  /*09b0*/  USHF.L.U32 UR11, UR10, 0xb, URZ ;  /* 0x0000000b0a0b7899 */ /* 0x000fe400080006ff */
[----:B------:R-:W-:Y:S02]  /*09c0*/  USHF.L.U32 UR10, UR10, 0x1, URZ ;  /* 0x000000010a0a7899 */ /* 0x000fe400080006ff */
[----:B------:R-:W-:-:S04]  /*09d0*/  UIADD3 UR12, UPT, UPT, -UR9, 0x100000, URZ ;  /* 0x00100000090c7890 */ /* 0x000fc8000fffe1ff */
[----:B------:R-:W-:Y:S02]  /*09e0*/  USHF.L.U32 UR13, UR12, 0xb, URZ ;  /* 0x0000000b0c0d7899 */ /* 0x000fe400080006ff */
[----:B------:R-:W-:Y:S02]  /*09f0*/  USHF.L.U32 UR12, UR12, 0x1, URZ ;  /* 0x000000010c0c7899 */ /* 0x000fe400080006ff */
[----:B--2---:R-:W-:Y:S01]  /*0a00*/  ULEA UR5, UR5, UR7, 0x18 ;  /* 0x0000000705057291 */ /* 0x004fe2000f8ec0ff */
[----:B------:R-:W2:Y:S11]  /*0a10*/  FENCE.VIEW.ASYNC.S ;  /* 0x00000000000073c6 */ /* 0x000eb60000000000 */
[----:B--2---:R3:W2:Y:S01]  /*0a20*/  SYNCS.EXCH.64 URZ, [UR5+0xa0], UR10 ;  /* 0x0000a00a05ff75b2 */ /* 0x0046a20008000100 */
[----:B------:R3:W1:Y:S01]  /*0a30*/  SYNCS.EXCH.64 URZ, [UR5+0xb0], UR12 ;  /* 0x0000b00c05ff75b2 */ /* 0x0006620008000100 */
[----:B------:R3:W1:Y:S01]  /*0a40*/  SYNCS.EXCH.64 URZ, [UR5+0xa8], UR10 ;  /* 0x0000a80a05ff75b2 */ /* 0x0006620008000100 */
[----:B------:R3:W1:Y:S02]  /*0a50*/  SYNCS.EXCH.64 URZ, [UR5+0xb8], UR12 ;  /* 0x0000b80c05ff75b2 */ /* 0x0006640008000100 */
[----:B---3--:R-:W-:Y:S01]  /*0a60*/  NOP ;  /* 0x0000000000007918 */ /* 0x008fe20000000000 */
.L_x_12:
[----:B------:R-:W3:Y:S01]  /*0a70*/  SHFL.IDX PT, R2, R96, RZ, 0x1f ;  /* 0x00001fff60027589 */ /* 0x000ee200000e0000 */
[----:B------:R-:W-:Y:S01]  /*0a80*/  NOP ;  /* 0x0000000000007918 */ /* 0x000fe20000000000 */
[----:B---3--:R-:W-:-:S13]  /*0a90*/  ISETP.NE.AND P0, PT, R2, 0x5, PT ;  /* 0x000000050200780c */ /* 0x008fda0003f05270 */
[----:B------:R-:W-:Y:S05]  /*0aa0*/  @P0 BRA `(.L_x_13) ;  /* 0x0000000000580947 */ /* 0x000fea0003800000 */
[----:B--2---:R-:W2:Y:S01]  /*0ab0*/  S2UR UR7, SR_CgaCtaId ;  /* 0x00000000000779c3 */ /* 0x004ea20000008800 */
        /* <DEDUP_REMOVED lines=12> */
[----:B--2---:R3:W2:Y:S01]  /*0b80*/  SYNCS.EXCH.64 URZ, [UR7+0xc0], UR10 ;  /* 0x0000c00a07ff75b2 */ /* 0x0046a20008000100 */
[----:B------:R3:W1:Y:S01]  /*0b90*/  SYNCS.EXCH.64 URZ, [UR7+0xe0], UR4 ;  /* 0x0000e00407ff75b2 */ /* 0x0006620008000100 */
[----:B------:R3:W1:Y:S01]  /*0ba0*/  SYNCS.EXCH.64 URZ, [UR7+0xc8], UR10 ;  /* 0x0000c80a07ff75b2 */ /* 0x0006620008000100 */
[----:B------:R3:W1:Y:S01]  /*0bb0*/  SYNCS.EXCH.64 URZ, [UR7+0xe8], UR4 ;  /* 0x0000e80407ff75b2 */ /* 0x0006620008000100 */
[----:B------:R3:W1:Y:S01]  /*0bc0*/  SYNCS.EXCH.64 URZ, [UR7+0xd0], UR10 ;  /* 0x0000d00a07ff75b2 */ /* 0x0006620008000100 */
[----:B------:R3:W1:Y:S01]  /*0bd0*/  SYNCS.EXCH.64 URZ, [UR7+0xf0], UR4 ;  /* 0x0000f00407ff75b2 */ /* 0x0006620008000100 */
[----:B------:R3:W1:Y:S01]  /*0be0*/  SYNCS.EXCH.64 URZ, [UR7+0xd8], UR10 ;  /* 0x0000d80a07ff75b2 */ /* 0x0006620008000100 */
[----:B------:R3:W1:Y:S02]  /*0bf0*/  SYNCS.EXCH.64 URZ, [UR7+0xf8], UR4 ;  /* 0x0000f80407ff75b2 */ /* 0x0006640008000100 */
[----:B---3--:R-:W-:Y:S01]  /*0c00*/  NOP ;  /* 0x0000000000007918 */ /* 0x008fe20000000000 */
.L_x_13:
        /* <DEDUP_REMOVED lines=18> */
.L_x_14:
[----:B--2---:R-:W2:Y:S01]  /*0d30*/  S2UR UR5, SR_CTAID.X ;  /* 0x00000000000579c3 */ /* 0x004ea20000002500 */
[----:B------:R-:W-:-:S05]  /*0d40*/  CS2R.32 R90, SR_CgaSize ;  /* 0x00000000005a7805 */ /* 0x000fca0000008a00 */
[----:B------:R-:W-:-:S05]  /*0d50*/  IMAD R90, R90, -0xa0, RZ ;  /* 0xffffff605a5a7824 */ /* 0x000fca00078e02ff */
[----:B------:R-:W-:-:S14]  /*0d60*/  R2UR UR9, R90 ;  /* 0x000000005a0972ca */ /* 0x000fdc00000e0000 */
[----:B------:R-:W3:Y:S01]  /*0d70*/  LDCU UR9, c[0x0][UR9+0x2b0] ;  /* 0x00005600090977ac */ /* 0x000ee20008000800 */
[----:B------:R-:W-:Y:S01]  /*0d80*/  NOP ;  /* 0x0000000000007918 */ /* 0x000fe20000000000 */
[----:B------:R-:W-:-:S05]  /*0d90*/  CS2R.32 R90, SR_CgaSize ;  /* 0x00000000005a7805 */ /* 0x000fca0000008a00 */
[----:B------:R-:W-:-:S05]  /*0da0*/  IMAD R90, R90, -0xa0, RZ ;  /* 0xffffff605a5a7824 */ /* 0x000fca00078e02ff */
[----:B------:R-:W-:-:S14]  /*0db0*/  R2UR UR7, R90 ;  /* 0x000000005a0772ca */ /* 0x000fdc00000e0000 */
[----:B------:R-:W4:Y:S01]  /*0dc0*/  LDCU UR7, c[0x0][UR7+0x2b4] ;  /* 0x00005680070777ac */ /* 0x000f220008000800 */
[----:B------:R-:W1:Y:S08]  /*0dd0*/  S2UR UR4, SR_CTAID.Y ;  /* 0x00000000000479c3 */ /* 0x000e700000002600 */
[----:B------:R-:W4:Y:S01]  /*0de0*/  LDC R9, c[0x0][0xb24] ;  /* 0x0002c900ff097b82 */ /* 0x000f220000000800 */
[----:B--2---:R-:W-:-:S02]  /*0df0*/  I2FP.F32.U32 R5, UR5 ;  /* 0x0000000500057c45 */ /* 0x004fc40008201000 */
[----:B------:R-:W-:-:S05]  /*0e00*/  CS2R.32 R3, SR_CgaSize ;  /* 0x0000000000037805 */ /* 0x000fca0000008a00 */
[----:B------:R-:W-:-:S06]  /*0e10*/  IMAD R3, R3, -0xa0, RZ ;  /* 0xffffff6003037824 */ /* 0x000fcc00078e02ff */
[----:B------:R-:W2:Y:S01]  /*0e20*/  LDC R3, c[0x0][R3+0x2a0] ;  /* 0x0000a80003037b82 */ /* 0x000ea20000000800 */
[----:B------:R-:W-:Y:S01]  /*0e30*/  MOV R21, UR5 ;  /* 0x0000000500157c02 */ /* 0x000fe20008000f00 */
[----:B---3--:R-:W-:Y:S01]  /*0e40*/  FMUL R5, R5, UR9 ;  /* 0x0000000905057c20 */ /* 0x008fe20008400000 */
[----:B-1----:R-:W-:Y:S02]  /*0e50*/  I2FP.F32.U32 R4, UR4 ;  /* 0x0000000400047c45 */ /* 0x002fe40008201000 */
[----:B------:R-:W-:-:S05]  /*0e60*/  CS2R.32 R2, SR_CgaSize ;  /* 0x0000000000027805 */ /* 0x000fca0000008a00 */
[----:B------:R-:W-:-:S06]  /*0e70*/  IMAD R2, R2, -0xa0, RZ ;  /* 0xffffff6002027824 */ /* 0x000fcc00078e02ff */
[----:B------:R-:W1:Y:S01]  /*0e80*/  LDC R2, c[0x0][R2+0x2a4] ;  /* 0x0000a90002027b82 */ /* 0x000e620000000800 */
[----:B------:R-:W3:Y:S01]  /*0e90*/  F2I.U32.TRUNC.NTZ R90, R5 ;  /* 0x00000005005a7305 */ /* 0x000ee2000020f000 */
[----:B------:R-:W-:Y:S01]  /*0ea0*/  MOV R20, UR4 ;  /* 0x0000000400147c02 */ /* 0x000fe20008000f00 */
[----:B----4-:R-:W-:-:S05]  /*0eb0*/  FMUL R4, R4, UR7 ;  /* 0x0000000704047c20 */ /* 0x010fca0008400000 */
[----:B------:R-:W-:Y:S01]  /*0ec0*/  BAR.SYNC.DEFER_BLOCKING 0x0 ;  /* 0x0000000000007b1d */ /* 0x000fe20000010000 */
[----:B------:R-:W-:-:S05]  /*0ed0*/  ISETP.GE.AND P0, PT, R9, 0x1, PT ;  /* 0x000000010900780c */ /* 0x000fca0003f06270 */
[----:B------:R-:W4:Y:S02]  /*0ee0*/  F2I.U32.TRUNC.NTZ R83, R4 ;  /* 0x0000000400537305 */ /* 0x000f24000020f000 */
[----:B------:R-:W1:Y:S01]  /*0ef0*/  S2UR UR36, SR_CTAID.Z ;  /* 0x00000000002479c3 */ /* 0x000e620000002700 */
[----:B---3--:R-:W-:-:S05]  /*0f00*/  IADD3 R90, PT, PT, -R90, RZ, RZ ;  /* 0x000000ff5a5a7210 */ /* 0x008fca0007ffe1ff */
[----:B--2---:R-:W-:Y:S01]  /*0f10*/  IMAD R90, R3, R90, UR5 ;  /* 0x00000005035a7e24 */ /* 0x004fe2000f8e025a */
[----:B----4-:R-:W-:-:S05]  /*0f20*/  IADD3 R83, PT, PT, -R83, RZ, RZ ;  /* 0x000000ff53537210 */ /* 0x010fca0007ffe1ff */
[----:B-1----:R-:W-:Y:S01]  /*0f30*/  IMAD R83, R2, R83, UR4 ;  /* 0x0000000402537e24 */ /* 0x002fe2000f8e0253 */
[----:B------:R-:W-:Y:S06]  /*0f40*/  @!P0 BRA `(.L_x_15) ;  /* 0x0000000000b88947 */ /* 0x000fec0003800000 */
[----:B------:R-:W1:Y:S01]  /*0f50*/  LDC.64 R4, c[0x0][0xb18] ;  /* 0x0002c600ff047b82 */ /* 0x000e620000000a00 */
[----:B------:R-:W-:-:S07]  /*0f60*/  ISETP.NE.AND P0, PT, R9, 0x1, PT ;  /* 0x000000010900780c */ /* 0x000fce0003f05270 */
[----:B------:R-:W2:Y:S08]  /*0f70*/  LDC R10, c[0x0][0xb0c] ;  /* 0x0002c300ff0a7b82 */ /* 0x000eb00000000800 */
[----:B------:R-:W3:Y:S08]  /*0f80*/  LDC R11, c[0x0][0x370] ;  /* 0x0000dc00ff0b7b82 */ /* 0x000ef00000000800 */
[----:B------:R-:W4:Y:S01]  /*0f90*/  LDC R12, c[0x0][0x374] ;  /* 0x0000dd00ff0c7b82 */ /* 0x000f220000000800 */
[----:B-1----:R-:W-:-:S07]  /*0fa0*/  ISETP.NE.AND P1, PT, R4, 0x1, PT ;  /* 0x000000010400780c */ /* 0x002fce0003f25270 */
[----:B------:R-:W3:Y:S01]  /*0fb0*/  LDC.64 R6, c[0x0][0xb10] ;  /* 0x0002c400ff067b82 */ /* 0x000ee20000000a00 */
[----:B--2---:R-:W-:-:S07]  /*0fc0*/  ISETP.NE.AND P2, PT, R10, 0x1, PT ;  /* 0x000000010a00780c */ /* 0x004fce0003f45270 */
[----:B------:R-:W1:Y:S08]  /*0fd0*/  LDC R8, c[0x0][0xb20] ;  /* 0x0002c800ff087b82 */ /* 0x000e700000000800 */
[----:B------:R-:W2:Y:S01]  /*0fe0*/  LDC.64 R2, c[0x0][0xb28] ;  /* 0x0002ca00ff027b82 */ /* 0x000ea20000000a00 */
[----:B----4-:R-:W-:-:S04]  /*0ff0*/  IMAD.HI.U32 R13, R12, R5, RZ ;  /* 0x000000050c0d7227 */ /* 0x010fc800078e00ff */
[----:B------:R-:W-:-:S04]  /*1000*/  IMAD.HI.U32 R5, R20, R5, RZ ;  /* 0x0000000514057227 */ /* 0x000fc800078e00ff */
[----:B---3--:R-:W-:-:S04]  /*1010*/  IMAD.HI.U32 R14, R11, R6, RZ ;  /* 0x000000060b0e7227 */ /* 0x008fc800078e00ff */
[C---:B------:R-:W-:Y:S01]  /*1020*/  IMAD.HI.U32 R16, R21.reuse, R6, RZ ;  /* 0x0000000615107227 */ /* 0x040fe200078e00ff */
[-C--:B------:R-:W-:Y:S02]  /*1030*/  @P2 SHF.R.U32.HI R11, RZ, R7.reuse, R14 ;  /* 0x00000007ff0b2219 */ /* 0x080fe4000001160e */
[-C--:B-1----:R-:W-:Y:S02]  /*1040*/  @P1 SHF.R.U32.HI R12, RZ, R8.reuse, R13 ;  /* 0x00000008ff0c1219 */ /* 0x082fe4000001160d */
[----:B------:R-:W-:Y:S02]  /*1050*/  SHF.R.U32.HI R5, RZ, R8, R5 ;  /* 0x00000008ff057219 */ /* 0x000fe40000011605 */
[----:B------:R-:W-:Y:S02]  /*1060*/  SHF.R.U32.HI R16, RZ, R7, R16 ;  /* 0x00000007ff107219 */ /* 0x000fe40000011610 */
[----:B------:R-:W-:Y:S01]  /*1070*/  SEL R5, R20, R5, !P1 ;  /* 0x0000000514057207 */ /* 0x000fe20004800000 */
[----:B--2---:R-:W-:Y:S01]  /*1080*/  IMAD.HI.U32 R14, R12, R2, RZ ;  /* 0x000000020c0e7227 */ /* 0x004fe200078e00ff */
[----:B------:R-:W-:-:S02]  /*1090*/  SEL R7, R21, R16, !P2 ;  /* 0x0000001015077207 */ /* 0x000fc40005000000 */
[----:B------:R-:W-:Y:S01]  /*10a0*/  IADD3 R13, PT, PT, -R5, RZ, RZ ;  /* 0x000000ff050d7210 */ /* 0x000fe20007ffe1ff */
[----:B------:R-:W-:Y:S01]  /*10b0*/  IMAD.HI.U32 R6, R11, R2, RZ ;  /* 0x000000020b067227 */ /* 0x000fe200078e00ff */
[----:B------:R-:W-:-:S03]  /*10c0*/  @P0 SHF.R.U32.HI R12, RZ, R3, R14 ;  /* 0x00000003ff0c0219 */ /* 0x000fc6000001160e */
[----:B------:R-:W-:Y:S01]  /*10d0*/  IMAD R13, R4, R13, R20 ;  /* 0x0000000d040d7224 */ /* 0x000fe200078e0214 */
[----:B------:R-:W-:Y:S01]  /*10e0*/  @P0 SHF.R.U32.HI R11, RZ, R3, R6 ;  /* 0x00000003ff0b0219 */ /* 0x000fe20000011606 */
[----:B------:R-:W-:-:S04]  /*10f0*/  IMAD R12, R12, R9, RZ ;  /* 0x000000090c0c7224 */ /* 0x000fc800078e02ff */
[----:B------:R-:W-:Y:S01]  /*1100*/  IMAD R6, R11, R9, RZ ;  /* 0x000000090b067224 */ /* 0x000fe200078e02ff */
[----:B------:R-:W-:-:S04]  /*1110*/  ISETP.GE.AND P1, PT, R5, R12, PT ;  /* 0x0000000c0500720c */ /* 0x000fc80003f26270 */
[----:B------:R-:W-:Y:S01]  /*1120*/  ISETP.GE.OR P1, PT, R7, R6, P1 ;  /* 0x000000060700720c */ /* 0x000fe20000f26670 */
[----:B------:R-:W-:-:S05]  /*1130*/  IMAD.HI.U32 R6, R5, R2, RZ ;  /* 0x0000000205067227 */ /* 0x000fca00078e00ff */
[----:B------:R-:W-:-:S04]  /*1140*/  SHF.R.U32.HI R6, RZ, R3, R6 ;  /* 0x00000003ff067219 */ /* 0x000fc80000011606 */
[----:B------:R-:W-:-:S03]  /*1150*/  SEL R6, R5, R6, !P0 ;  /* 0x0000000605067207 */ /* 0x000fc60004000000 */
[----:B------:R-:W-:Y:S01]  /*1160*/  @!P1 IMAD.HI.U32 R8, R7, R2, RZ ;  /* 0x0000000207089227 */ /* 0x000fe200078e00ff */
[----:B------:R-:W-:-:S04]  /*1170*/  IADD3 R2, PT, PT, -R6, RZ, RZ ;  /* 0x000000ff06027210 */ /* 0x000fc80007ffe1ff */
[----:B------:R-:W-:Y:S01]  /*1180*/  @!P1 SHF.R.U32.HI R8, RZ, R3, R8 ;  /* 0x00000003ff089219 */ /* 0x000fe20000011608 */
[----:B------:R-:W-:-:S03]  /*1190*/  IMAD R2, R9, R2, R5 ;  /* 0x0000000209027224 */ /* 0x000fc600078e0205 */
[----:B------:R-:W-:-:S05]  /*11a0*/  @!P1 SEL R3, R7, R8, !P0 ;  /* 0x0000000807039207 */ /* 0x000fca0004000000 */
[--C-:B------:R-:W-:Y:S02]  /*11b0*/  @!P1 IMAD.IADD R6, R6, 0x1, -R3.reuse ;  /* 0x0000000106069824 */ /* 0x100fe400078e0a03 */
[----:B------:R-:W-:Y:S01]  /*11c0*/  @!P1 IMAD R3, R2, R11, R3 ;  /* 0x0000000b02039224 */ /* 0x000fe200078e0203 */
[----:B------:R-:W-:Y:S01]  /*11d0*/  IADD3 R2, PT, PT, -R7, RZ, RZ ;  /* 0x000000ff07027210 */ /* 0x000fe20007ffe1ff */
[----:B------:R-:W-:Y:S02]  /*11e0*/  @!P1 IMAD R5, R6, R9, R7 ;  /* 0x0000000906059224 */ /* 0x000fe400078e0207 */
[----:B------:R-:W-:Y:S02]  /*11f0*/  @!P1 IMAD.MOV.U32 R7, RZ, RZ, R3 ;  /* 0x000000ffff079224 */ /* 0x000fe400078e0003 */
[----:B------:R-:W-:Y:S02]  /*1200*/  IMAD R2, R10, R2, R21 ;  /* 0x000000020a027224 */ /* 0x000fe400078e0215 */
[----:B------:R-:W-:-:S02]  /*1210*/  IMAD R20, R5, R4, R13 ;  /* 0x0000000405147224 */ /* 0x000fc400078e020d */
[----:B------:R-:W-:Y:S02]  /*1220*/  IMAD R21, R7, R10, R2 ;  /* 0x0000000a07157224 */ /* 0x000fe400078e0202 */
.L_x_15:
[----:B------:R-:W1:Y:S01]  /*1230*/  LDCU UR4, c[0x0][0xb30] ;  /* 0x00016600ff0477ac */ /* 0x000e620008000800 */
[----:B------:R-:W2:Y:S08]  /*1240*/  S2UR UR37, SR_CgaCtaId ;  /* 0x00000000002579c3 */ /* 0x000eb00000008800 */
[----:B------:R-:W3:Y:S01]  /*1250*/  LDC R40, c[0x0][0xb24] ;  /* 0x0002c900ff287b82 */ /* 0x000ee20000000800 */
[----:B-1----:R-:W-:-:S09]  /*1260*/  UISETP.NE.AND UP1, UPT, UR4, 0x1, UPT ;  /* 0x000000010400788c */ /* 0x002fd2000bf25270 */
[----:B--2---:R-:W-:Y:S05]  /*1270*/  BRA.U UP1, `(.L_x_16) ;  /* 0x0000000101407547 */ /* 0x004fea000b800000 */
[----:B------:R-:W1:Y:S08]  /*1280*/  LDC.64 R4, c[0x0][0xb10] ;  /* 0x0002c400ff047b82 */ /* 0x000e700000000a00 */
[----:B------:R-:W2:Y:S08]  /*1290*/  LDC.64 R2, c[0x0][0xb18] ;  /* 0x0002c600ff027b82 */ /* 0x000eb00000000a00 */
[----:B------:R-:W4:Y:S08]  /*12a0*/  LDC R6, c[0x0][0xb20] ;  /* 0x0002c800ff067b82 */ /* 0x000f300000000800 */
[----:B------:R-:W3:Y:S01]  /*12b0*/  LDC R8, c[0x0][0xb0c] ;  /* 0x0002c300ff087b82 */ /* 0x000ee20000000800 */
[----:B-1----:R-:W-:-:S05]  /*12c0*/  IMAD.HI.U32 R4, R21, R4, RZ ;  /* 0x0000000415047227 */ /* 0x002fca00078e00ff */
[----:B------:R-:W-:Y:S01]  /*12d0*/  SHF.R.U32.HI R4, RZ, R5, R4 ;  /* 0x00000005ff047219 */ /* 0x000fe20000011604 */
[----:B--2---:R-:W-:Y:S01]  /*12e0*/  IMAD.HI.U32 R3, R20, R3, RZ ;  /* 0x0000000314037227 */ /* 0x004fe200078e00ff */
[----:B------:R-:W-:-:S04]  /*12f0*/  ISETP.NE.AND P0, PT, R2, 0x1, PT ;  /* 0x000000010200780c */ /* 0x000fc80003f05270 */
[----:B----4-:R-:W-:-:S04]  /*1300*/  SHF.R.U32.HI R3, RZ, R6, R3 ;  /* 0x00000006ff037219 */ /* 0x010fc80000011603 */
[----:B------:R-:W-:Y:S02]  /*1310*/  SEL R3, R20, R3, !P0 ;  /* 0x0000000314037207 */ /* 0x000fe40004000000 */
[----:B---3--:R-:W-:-:S04]  /*1320*/  ISETP.NE.AND P1, PT, R8, 0x1, PT ;  /* 0x000000010800780c */ /* 0x008fc80003f25270 */
[----:B------:R-:W-:-:S05]  /*1330*/  SEL R4, R21, R4, !P1 ;  /* 0x0000000415047207 */ /* 0x000fca0004800000 */
[----:B------:R-:W-:Y:S02]  /*1340*/  IMAD.IADD R5, R3, 0x1, -R4 ;  /* 0x0000000103057824 */ /* 0x000fe400078e0a04 */
[----:B------:R-:W-:Y:S02]  /*1350*/  IMAD.IADD R3, R4, 0x1, -R3 ;  /* 0x0000000104037824 */ /* 0x000fe400078e0a03 */
[----:B------:R-:W-:Y:S02]  /*1360*/  IMAD R21, R5, R8, R21 ;  /* 0x0000000805157224 */ /* 0x000fe400078e0215 */
[----:B------:R-:W-:-:S07]  /*1370*/  IMAD R20, R3, R2, R20 ;  /* 0x0000000203147224 */ /* 0x000fce00078e0214 */
.L_x_16:
[----:B------:R-:W-:Y:S01]  /*1380*/  BAR.SYNC.DEFER_BLOCKING 0x0 ;  /* 0x0000000000007b1d */ /* 0x000fe20000010000 */
[----:B------:R-:W-:Y:S01]  /*1390*/  UISETP.NE.AND UP1, UPT, UR8, 0x2, UPT ;  /* 0x000000020800788c */ /* 0x000fe2000bf25270 */
[----:B------:R-:W-:Y:S02]  /*13a0*/  ISETP.NE.OR P5, PT, R0, 0x2, !P5 ;  /* 0x000000020000780c */ /* 0x000fe40006fa5670 */
[----:B------:R-:W-:-:S06]  /*13b0*/  LOP3.LUT R2, R103, 0x1f, RZ, 0xc0, !PT ;  /* 0x0000001f67027812 */ /* 0x000fcc00078ec0ff */
[----:B------:R-:W-:Y:S05]  /*13c0*/  BRA.U UP1, `(.L_x_17) ;  /* 0x0000001101807547 */ /* 0x000fea000b800000 */
[----:B------:R-:W1:Y:S01]  /*13d0*/  LDCU UR13, c[0x0][0x38c] ;  /* 0x00007180ff0d77ac */ /* 0x000e620008000800 */
[----:B------:R-:W2:Y:S01]  /*13e0*/  LDC R9, c[0x0][0x370] ;  /* 0x0000dc00ff097b82 */ /* 0x000ea20000000800 */
[----:B------:R-:W-:Y:S01]  /*13f0*/  PLOP3.LUT P1, PT, PT, PT, UP2, 0x80, 0x8 ;  /* 0x000000000008781c */ /* 0x000fe20003f2f028 */
[----:B------:R-:W-:Y:S01]  /*1400*/  IMAD.MOV.U32 R15, RZ, RZ, 0x1 ;  /* 0x00000001ff0f7424 */ /* 0x000fe200078e00ff */
[----:B------:R-:W-:Y:S01]  /*1410*/  ISETP.EQ.OR P4, PT, R2, RZ, P5 ;  /* 0x000000ff0200720c */ /* 0x000fe20002f82670 */
[----:B------:R-:W-:Y:S01]  /*1420*/  IMAD.MOV.U32 R14, RZ, RZ, RZ ;  /* 0x000000ffff0e7224 */ /* 0x000fe200078e00ff */
[----:B------:R-:W-:Y:S02]  /*1430*/  PLOP3.LUT P1, PT, P1, PT, PT, 0x8, 0x80 ;  /* 0x000000000080781c */ /* 0x000fe40000f2e170 */
[----:B------:R-:W-:Y:S01]  /*1440*/  CS2R R12, SRZ ;  /* 0x00000000000c7805 */ /* 0x000fe2000001ff00 */
[----:B------:R-:W-:Y:S01]  /*1450*/  IMAD.MOV.U32 R10, RZ, RZ, 0x1 ;  /* 0x00000001ff0a7424 */ /* 0x000fe200078e00ff */
[----:B------:R-:W4:Y:S01]  /*1460*/  LDC R0, c[0x0][0x374] ;  /* 0x0000dd00ff007b82 */ /* 0x000f220000000800 */
[----:B------:R-:W2:Y:S01]  /*1470*/  LDCU.64 UR22, c[0x0][0x348] ;  /* 0x00006900ff1677ac */ /* 0x000ea20008000a00 */
[----:B------:R-:W-:Y:S01]  /*1480*/  UMOV UR6, URZ ;  /* 0x000000ff00067c82 */ /* 0x000fe20008000000 */
[----:B-1----:R-:W-:-:S04]  /*1490*/  UIADD3 UR5, UPT, UPT, UR13, 0x7f, URZ ;  /* 0x0000007f0d057890 */ /* 0x002fc8000fffe0ff */
[----:B------:R-:W-:-:S04]  /*14a0*/  USHF.R.S32.HI UR4, URZ, 0x1f, UR5 ;  /* 0x0000001fff047899 */ /* 0x000fc80008011405 */
[----:B------:R-:W-:-:S04]  /*14b0*/  ULEA.HI UR4, UR4, UR5, URZ, 0x7 ;  /* 0x0000000504047291 */ /* 0x000fc8000f8f38ff */
[----:B------:R-:W-:Y:S02]  /*14c0*/  USHF.R.S32.HI UR15, URZ, 0x7, UR4 ;  /* 0x00000007ff0f7899 */ /* 0x000fe40008011404 */
[----:B------:R-:W-:Y:S02]  /*14d0*/  UIADD3 UR4, UPT, UPT, UR13, -0x1, URZ ;  /* 0xffffffff0d047890 */ /* 0x000fe4000fffe0ff */
[----:B------:R-:W-:Y:S02]  /*14e0*/  UISETP.LT.U32.AND UP0, UPT, UR15, 0x5, UPT ;  /* 0x000000050f00788c */ /* 0x000fe4000bf01070 */
[----:B------:R-:W-:Y:S02]  /*14f0*/  UISETP.GE.U32.AND UP1, UPT, UR4, -0xff, UPT ;  /* 0xffffff010400788c */ /* 0x000fe4000bf26070 */
[----:B------:R-:W-:Y:S02]  /*1500*/  USEL UR14, UR15, 0x5, UP0 ;  /* 0x000000050f0e7887 */ /* 0x000fe40008000000 */
[----:B------:R-:W-:-:S02]  /*1510*/  UIADD3 UR13, UPT, UPT, UR13, 0xfe, URZ ;  /* 0x000000fe0d0d7890 */ /* 0x000fc4000fffe0ff */
[----:B------:R-:W-:Y:S02]  /*1520*/  UIADD3 UR5, UPT, UPT, UR14, -0x1, URZ ;  /* 0xffffffff0e057890 */ /* 0x000fe4000fffe0ff */
[----:B------:R-:W-:-:S03]  /*1530*/  UIADD3 UR7, UPT, UPT, UR15, -UR14, URZ ;  /* 0x8000000e0f077290 */ /* 0x000fc6000fffe0ff */
[----:B------:R-:W-:-:S04]  /*1540*/  @UP1 UIADD3 UR5, UPT, UPT, UR14, URZ, URZ ;  /* 0x000000ff0e051290 */ /* 0x000fc8000fffe0ff */
[----:B--2---:R-:W-:-:S12]  /*1550*/  UIADD3 UR5, UPT, UPT, UR5, 0x1, URZ ;  /* 0x0000000105057890 */ /* 0x004fd8000fffe0ff */
.L_x_35:
[----:B------:R-:W-:Y:S01]  /*1560*/  UISETP.NE.AND UP0, UPT, UR37, URZ, UPT ;  /* 0x000000ff2500728c */ /* 0x000fe2000bf05270 */
[----:B------:R-:W1:Y:S08]  /*1570*/  S2UR UR37, SR_CgaCtaId ;  /* 0x00000000002579c3 */ /* 0x000e700000008800 */
[----:B------:R-:W-:Y:S05]  /*1580*/  BRA.U UP0, `(.L_x_18) ;  /* 0x0000000100347547 */ /* 0x000fea000b800000 */
[----:B------:R-:W2:Y:S01]  /*1590*/  S2R R2, SR_CgaCtaId ;  /* 0x0000000000027919 */ /* 0x000ea20000008800 */
[----:B------:R-:W-:-:S04]  /*15a0*/  MOV R3, 0x400 ;  /* 0x0000040000037802 */ /* 0x000fc80000000f00 */
[----:B--2---:R-:W-:Y:S02]  /*15b0*/  LEA R3, R2, R3, 0x18 ;  /* 0x0000000302037211 */ /* 0x004fe400078ec0ff */
[----:B------:R-:W-:-:S03]  /*15c0*/  SHF.L.U32 R2, R10, 0x1f, RZ ;  /* 0x0000001f0a027819 */ /* 0x000fc600000006ff */
[----:B------:R-:W-:-:S04]  /*15d0*/  IMAD R3, R12, 0x8, R3 ;  /* 0x000000080c037824 */ /* 0x000fc800078e0203 */
[----:B------:R-:W2:Y:S02]  /*15e0*/  SYNCS.PHASECHK.TRANS64.TRYWAIT P0, [R3+URZ+0x110], R2 ;  /* 0x00011002030075a7 */ /* 0x000ea400080011ff */
[----:B--2---:R-:W-:Y:S05]  /*15f0*/  @!P0 BRA `(.L_x_19) ;  /* 0x0000007800c88947 */ /* 0x004fea0003800000 */
.L_x_126:
[----:B------:R-:W-:Y:S01]  /*1600*/  VIADD R12, R12, 0x1 ;  /* 0x000000010c0c7836 */ /* 0x000fe20000000000 */
[----:B------:R2:W-:Y:S04]  /*1610*/  SYNCS.ARRIVE.TRANS64.A1T0 RZ, [R3+URZ+0x100], RZ ;  /* 0x000100ff03ff79a7 */ /* 0x0005e800081000ff */
[----:B------:R-:W-:-:S04]  /*1620*/  ISETP.NE.AND P0, PT, R12, 0x2, PT ;  /* 0x000000020c00780c */ /* 0x000fc80003f05270 */
[----:B------:R-:W-:Y:S02]  /*1630*/  SEL R12, R12, RZ, P0 ;  /* 0x000000ff0c0c7207 */ /* 0x000fe40000000000 */
[----:B--2---:R-:W-:-:S04]  /*1640*/  SEL R3, RZ, 0x1, P0 ;  /* 0x00000001ff037807 */ /* 0x004fc80000000000 */
[----:B------:R-:W-:-:S07]  /*1650*/  LOP3.LUT R10, R10, R3, RZ, 0x3c, !PT ;  /* 0x000000030a0a7212 */ /* 0x000fce00078e3cff */
.L_x_18:
[----:B------:R-:W-:Y:S01]  /*1660*/  UMOV UR4, 0x400 ;  /* 0x0000040000047882 */ /* 0x000fe20000000000 */
[----:B------:R-:W-:Y:S01]  /*1670*/  SHF.L.U32 R2, R15, 0x1f, RZ ;  /* 0x0000001f0f027819 */ /* 0x000fe200000006ff */
[----:B-1----:R-:W-:Y:S01]  /*1680*/  ULEA UR4, UR37, UR4, 0x18 ;  /* 0x0000000425047291 */ /* 0x002fe2000f8ec0ff */
[----:B------:R-:W-:Y:S01]  /*1690*/  R2UR UR35, R21 ;  /* 0x00000000152372ca */ /* 0x000fe200000e0000 */
[----:B------:R-:W-:Y:S01]  /*16a0*/  UISETP.GE.U32.AND UP0, UPT, UR13, 0xff, UPT ;  /* 0x000000ff0d00788c */ /* 0x000fe2000bf06070 */
[----:B------:R-:W-:Y:S01]  /*16b0*/  R2UR UR11, R20 ;  /* 0x00000000140b72ca */ /* 0x000fe200000e0000 */
[----:B------:R-:W-:Y:S01]  /*16c0*/  ULEA UR8, UR6, UR4, 0x3 ;  /* 0x0000000406087291 */ /* 0x000fe2000f8e18ff */
[----:B------:R-:W-:-:S08]  /*16d0*/  UMOV UR24, URZ ;  /* 0x000000ff00187c82 */ /* 0x000fd00008000000 */
[----:B------:R1:W2:Y:S01]  /*16e0*/  SYNCS.PHASECHK.TRANS64.TRYWAIT P0, [UR8+0x28], R2 ;  /* 0x00002802ff0075a7 */ /* 0x0002a20008001108 */
[----:B------:R-:W-:Y:S02]  /*16f0*/  USHF.L.U32 UR35, UR35, 0x6, URZ ;  /* 0x0000000623237899 */ /* 0x000fe400080006ff */
[----:B------:R-:W-:Y:S01]  /*1700*/  USHF.L.U32 UR11, UR11, 0x8, URZ ;  /* 0x000000080b0b7899 */ /* 0x000fe200080006ff */
[----:B------:R-:W-:Y:S11]  /*1710*/  BRA.U !UP0, `(.L_x_20) ;  /* 0x0000000108a87547 */ /* 0x000ff6000b800000 */
[----:B------:R-:W-:Y:S01]  /*1720*/  UMOV UR16, URZ ;  /* 0x000000ff00107c82 */ /* 0x000fe20008000000 */
[----:B------:R-:W-:-:S05]  /*1730*/  UMOV UR17, UR6 ;  /* 0x0000000600117c82 */ /* 0x000fca0008000000 */
.L_x_25:
[----:B-1----:R-:W-:Y:S01]  /*1740*/  ULEA UR33, UR17, UR4, 0x3 ;  /* 0x0000000411217291 */ /* 0x002fe2000f8e18ff */
[----:B--2---:R-:W-:Y:S01]  /*1750*/  @!P5 MOV R3, 0xa000 ;  /* 0x0000a0000003d802 */ /* 0x004fe20000000f00 */
[----:B--2---:R-:W-:Y:S10]  /*1760*/  @P0 BRA `(.L_x_21) ;  /* 0x00000000000c0947 */ /* 0x004ff40003800000 */
[----:B------:R-:W-:-:S04]  /*1770*/  SHF.L.U32 R5, R15, 0x1f, RZ ;  /* 0x0000001f0f057819 */ /* 0x000fc800000006ff */
[----:B------:R-:W2:Y:S02]  /*1780*/  SYNCS.PHASECHK.TRANS64.TRYWAIT P0, [UR33+0x28], R5 ;  /* 0x00002805ff0075a7 */ /* 0x000ea40008001121 */
[----:B--2---:R-:W-:Y:S05]  /*1790*/  @!P0 BRA `(.L_x_22) ;  /* 0x0000007800748947 */ /* 0x004fea0003800000 */
.L_x_21:
[----:B------:R2:W-:Y:S01]  /*17a0*/  @!P5 SYNCS.ARRIVE.TRANS64 RZ, [UR33], R3 ;  /* 0x00000003ffffd9a7 */ /* 0x0005e20008000021 */
[----:B------:R-:W-:Y:S04]  /*17b0*/  BSSY.RECONVERGENT B0, `(.L_x_23) ;  /* 0x0000003000007945 */ /* 0x000fe80003800200 */
[----:B------:R-:W-:Y:S05]  /*17c0*/  @P4 BRA `(.L_x_24) ;  /* 0x0000000000044947 */ /* 0x000fea0003800000 */
[----:B------:R-:W-:Y:S05]  /*17d0*/  BPT.TRAP 0x1 ;  /* 0x000000040000795c */ /* 0x000fea0000300000 */
.L_x_24:
[----:B------:R-:W-:Y:S05]  /*17e0*/  BSYNC.RECONVERGENT B0 ;  /* 0x0000000000007941 */ /* 0x000fea0003800200 */
.L_x_23:
[----:B------:R-:W-:Y:S02]  /*17f0*/  UIADD3 UR6, UPT, UPT, UR17, 0x1, URZ ;  /* 0x0000000111067890 */ /* 0x000fe4000fffe0ff */
[----:B------:R-:W-:Y:S02]  /*1800*/  ULEA UR32, UR17, UR4, 0xd ;  /* 0x0000000411207291 */ /* 0x000fe4000f8e68ff */
[----:B------:R-:W-:Y:S02]  /*1810*/  UISETP.NE.AND UP0, UPT, UR6, 0x5, UPT ;  /* 0x000000050600788c */ /* 0x000fe4000bf05270 */
[----:B------:R-:W-:Y:S02]  /*1820*/  UIADD3 UR26, UP1, UPT, UR22, 0x80, URZ ;  /* 0x00000080161a7890 */ /* 0x000fe4000ff3e0ff */
[----:B------:R-:W-:Y:S02]  /*1830*/  USEL UR9, URZ, 0x1, UP0 ;  /* 0x00000001ff097887 */ /* 0x000fe40008000000 */
[----:B------:R-:W-:-:S02]  /*1840*/  USEL UR6, UR6, URZ, UP0 ;  /* 0x000000ff06067287 */ /* 0x000fc40008000000 */
[----:B------:R-:W-:Y:S02]  /*1850*/  UIADD3 UR20, UP0, UPT, UR22, 0x180, URZ ;  /* 0x0000018016147890 */ /* 0x000fe4000ff1e0ff */
[----:B------:R-:W-:Y:S01]  /*1860*/  ULEA UR8, UR6, UR4, 0x3 ;  /* 0x0000000406087291 */ /* 0x000fe2000f8e18ff */
[----:B------:R-:W-:Y:S01]  /*1870*/  LOP3.LUT R15, R15, UR9, RZ, 0x3c, !PT ;  /* 0x000000090f0f7c12 */ /* 0x000fe2000f8e3cff */
[----:B------:R-:W-:Y:S02]  /*1880*/  USHF.L.U32 UR34, UR16, 0x7, URZ ;  /* 0x0000000710227899 */ /* 0x000fe400080006ff */
[----:B------:R-:W-:Y:S01]  /*1890*/  UIADD3.X UR27, UPT, UPT, URZ, UR23, URZ, UP1, !UPT ;  /* 0x00000017ff1b7290 */ /* 0x000fe20008ffe4ff */
[----:B-1----:R-:W-:Y:S01]  /*18a0*/  SHF.L.U32 R2, R15, 0x1f, RZ ;  /* 0x0000001f0f027819 */ /* 0x002fe200000006ff */
[----:B------:R-:W-:Y:S02]  /*18b0*/  UIADD3 UR32, UPT, UPT, UR32, 0x6400, URZ ;  /* 0x0000640020207890 */ /* 0x000fe4000fffe0ff */
[----:B------:R-:W-:Y:S01]  /*18c0*/  UIADD3.X UR21, UPT, UPT, URZ, UR23, URZ, UP0, !UPT ;  /* 0x00000017ff157290 */ /* 0x000fe200087fe4ff */
[----:B------:R1:W1:Y:S01]  /*18d0*/  SYNCS.PHASECHK.TRANS64.TRYWAIT P0, [UR8+0x28], R2 ;  /* 0x00002802ff0075a7 */ /* 0x0002620008001108 */
[----:B------:R-:W-:Y:S01]  /*18e0*/  ULEA UR8, UR17, UR4, 0xf ;  /* 0x0000000411087291 */ /* 0x000fe2000f8e78ff */
[----:B------:R-:W-:Y:S01]  /*18f0*/  UMOV UR18, 0x0 ;  /* 0x0000000000127882 */ /* 0x000fe20000000000 */
[----:B------:R-:W-:-:S02]  /*1900*/  UMOV UR19, 0x10000000 ;  /* 0x1000000000137882 */ /* 0x000fc40000000000 */
[----:B------:R-:W-:Y:S01]  /*1910*/  UIADD3 UR8, UPT, UPT, UR8, 0x10400, URZ ;  /* 0x0001040008087890 */ /* 0x000fe2000fffe0ff */
[----:B------:R1:W-:Y:S01]  /*1920*/  UTMALDG.3D [UR32], [UR26], desc[UR18] ;  /* 0x000012201a0075b4 */ /* 0x0003e20008011000 */
[----:B------:R-:W-:Y:S01]  /*1930*/  UMOV UR12, UR36 ;  /* 0x00000024000c7c82 */ /* 0x000fe20008000000 */
[----:B------:R-:W-:Y:S01]  /*1940*/  UMOV UR9, UR33 ;  /* 0x0000002100097c82 */ /* 0x000fe20008000000 */
[----:B------:R-:W-:Y:S01]  /*1950*/  UMOV UR10, UR34 ;  /* 0x00000022000a7c82 */ /* 0x000fe20008000000 */
[----:B------:R-:W-:Y:S01]  /*1960*/  UIADD3 UR16, UPT, UPT, UR16, 0x1, URZ ;  /* 0x0000000110107890 */ /* 0x000fe2000fffe0ff */
[----:B------:R-:W-:Y:S01]  /*1970*/  UMOV UR24, UR5 ;  /* 0x0000000500187c82 */ /* 0x000fe20008000000 */
[----:B------:R-:W-:Y:S02]  /*1980*/  UMOV UR17, UR6 ;  /* 0x0000000600117c82 */ /* 0x000fe40008000000 */
[----:B------:R1:W-:Y:S01]  /*1990*/  UTMALDG.3D [UR8], [UR20], desc[UR18] ;  /* 0x00001208140075b4 */ /* 0x0003e20008011000 */
[----:B------:R-:W-:-:S09]  /*19a0*/  UISETP.NE.AND UP0, UPT, UR16, UR5, UPT ;  /* 0x000000051000728c */ /* 0x000fd2000bf05270 */
[----:B------:R-:W-:Y:S05]  /*19b0*/  BRA.U UP0, `(.L_x_25) ;  /* 0xfffffffd00607547 */ /* 0x000fea000b83ffff */
.L_x_20:
[----:B-1----:R-:W-:Y:S01]  /*19c0*/  ULEA UR8, UR6, UR4, 0x3 ;  /* 0x0000000406087291 */ /* 0x002fe2000f8e18ff */
[----:B------:R-:W-:Y:S01]  /*19d0*/  SHF.L.U32 R2, R15, 0x1f, RZ ;  /* 0x0000001f0f027819 */ /* 0x000fe200000006ff */
[----:B------:R-:W-:Y:S01]  /*19e0*/  @!P1 SYNCS.ARRIVE.TRANS64.A1T0 RZ, [UR4+0x98], RZ ;  /* 0x000098ffffff99a7 */ /* 0x000fe20008100004 */
[----:B------:R-:W-:-:S06]  /*19f0*/  UISETP.GT.AND UP0, UPT, UR15, UR14, UPT ;  /* 0x0000000e0f00728c */ /* 0x000fcc000bf04270 */
[----:B--2---:R1:W2:Y:S03]  /*1a00*/  SYNCS.PHASECHK.TRANS64.TRYWAIT P0, [UR8+0x28], R2 ;  /* 0x00002802ff0075a7 */ /* 0x0042a60008001108 */
[----:B------:R-:W-:Y:S05]  /*1a10*/  BRA.U !UP0, `(.L_x_26) ;  /* 0x0000000108ac7547 */ /* 0x000fea000b800000 */
[----:B------:R-:W-:Y:S01]  /*1a20*/  UIADD3 UR21, UPT, UPT, UR7, UR24, URZ ;  /* 0x0000001807157290 */ /* 0x000fe2000fffe0ff */
[----:B------:R-:W-:-:S11]  /*1a30*/  UMOV UR25, UR6 ;  /* 0x0000000600197c82 */ /* 0x000fd60008000000 */
.L_x_31:
[----:B-1----:R-:W-:Y:S01]  /*1a40*/  ULEA UR17, UR25, UR4, 0x3 ;  /* 0x0000000419117291 */ /* 0x002fe2000f8e18ff */
[----:B--2---:R-:W-:Y:S01]  /*1a50*/  @!P5 MOV R3, 0xa000 ;  /* 0x0000a0000003d802 */ /* 0x004fe20000000f00 */
[----:B--2---:R-:W-:Y:S10]  /*1a60*/  @P0 BRA `(.L_x_27) ;  /* 0x00000000000c0947 */ /* 0x004ff40003800000 */
[----:B------:R-:W-:-:S04]  /*1a70*/  SHF.L.U32 R5, R15, 0x1f, RZ ;  /* 0x0000001f0f057819 */ /* 0x000fc800000006ff */
[----:B------:R-:W2:Y:S02]  /*1a80*/  SYNCS.PHASECHK.TRANS64.TRYWAIT P0, [UR17+0x28], R5 ;  /* 0x00002805ff0075a7 */ /* 0x000ea40008001111 */
[----:B--2---:R-:W-:Y:S05]  /*1a90*/  @!P0 BRA `(.L_x_28) ;  /* 0x0000007400cc8947 */ /* 0x004fea0003800000 */
.L_x_27:
[----:B------:R2:W-:Y:S01]  /*1aa0*/  @!P5 SYNCS.ARRIVE.TRANS64 RZ, [UR17], R3 ;  /* 0x00000003ffffd9a7 */ /* 0x0005e20008000011 */
[----:B------:R-:W-:Y:S04]  /*1ab0*/  BSSY.RECONVERGENT B0, `(.L_x_29) ;  /* 0x0000003000007945 */ /* 0x000fe80003800200 */
[----:B------:R-:W-:Y:S05]  /*1ac0*/  @P4 BRA `(.L_x_30) ;  /* 0x0000000000044947 */ /* 0x000fea0003800000 */
[----:B------:R-:W-:Y:S05]  /*1ad0*/  BPT.TRAP 0x1 ;  /* 0x000000040000795c */ /* 0x000fea0000300000 */
.L_x_30:
[----:B------:R-:W-:Y:S05]  /*1ae0*/  BSYNC.RECONVERGENT B0 ;  /* 0x0000000000007941 */ /* 0x000fea0003800200 */
.L_x_29:
        /* <DEDUP_REMOVED lines=10> */
[----:B------:R-:W-:Y:S01]  /*1b90*/  UIADD3 UR16, UPT, UPT, UR16, 0x6400, URZ ;  /* 0x0000640010107890 */ /* 0x000fe2000fffe0ff */
[----:B-1----:R-:W-:Y:S01]  /*1ba0*/  SHF.L.U32 R2, R15, 0x1f, RZ ;  /* 0x0000001f0f027819 */ /* 0x002fe200000006ff */
[----:B------:R-:W-:Y:S02]  /*1bb0*/  UIADD3.X UR31, UPT, UPT, URZ, UR23, URZ, UP1, !UPT ;  /* 0x00000017ff1f7290 */ /* 0x000fe40008ffe4ff */
[----:B------:R-:W-:Y:S01]  /*1bc0*/  UIADD3.X UR29, UPT, UPT, URZ, UR23, URZ, UP0, !UPT ;  /* 0x00000017ff1d7290 */ /* 0x000fe200087fe4ff */
[----:B------:R1:W1:Y:S01]  /*1bd0*/  SYNCS.PHASECHK.TRANS64.TRYWAIT P0, [UR8+0x28], R2 ;  /* 0x00002802ff0075a7 */ /* 0x0002620008001108 */
[----:B------:R-:W-:Y:S01]  /*1be0*/  ULEA UR8, UR25, UR4, 0xf ;  /* 0x0000000419087291 */ /* 0x000fe2000f8e78ff */
[----:B------:R-:W-:Y:S01]  /*1bf0*/  UMOV UR26, 0x0 ;  /* 0x00000000001a7882 */ /* 0x000fe20000000000 */
[----:B------:R-:W-:-:S02]  /*1c00*/  UMOV UR27, 0x10000000 ;  /* 0x10000000001b7882 */ /* 0x000fc40000000000 */
[----:B------:R-:W-:Y:S01]  /*1c10*/  UIADD3 UR8, UPT, UPT, UR8, 0x10400, URZ ;  /* 0x0001040008087890 */ /* 0x000fe2000fffe0ff */
[----:B------:R-:W-:Y:S01]  /*1c20*/  UMOV UR19, UR35 ;  /* 0x0000002300137c82 */ /* 0x000fe20008000000 */
[----:B------:R-:W-:Y:S01]  /*1c30*/  UMOV UR20, UR36 ;  /* 0x0000002400147c82 */ /* 0x000fe20008000000 */
[----:B------:R-:W-:Y:S01]  /*1c40*/  UMOV UR12, UR36 ;  /* 0x00000024000c7c82 */ /* 0x000fe20008000000 */
[----:B------:R-:W-:Y:S01]  /*1c50*/  UMOV UR9, UR17 ;  /* 0x0000001100097c82 */ /* 0x000fe20008000000 */
[----:B------:R-:W-:Y:S01]  /*1c60*/  UMOV UR10, UR18 ;  /* 0x00000012000a7c82 */ /* 0x000fe20008000000 */
[----:B------:R1:W-:Y:S01]  /*1c70*/  UTMALDG.3D [UR16], [UR30], desc[UR26] ;  /* 0x00001a101e0075b4 */ /* 0x0003e20008011000 */
[----:B------:R-:W-:Y:S01]  /*1c80*/  UIADD3 UR24, UPT, UPT, UR24, 0x1, URZ ;  /* 0x0000000118187890 */ /* 0x000fe2000fffe0ff */
[----:B------:R-:W-:-:S03]  /*1c90*/  UMOV UR25, UR6 ;  /* 0x0000000600197c82 */ /* 0x000fc60008000000 */
[----:B------:R-:W-:Y:S01]  /*1ca0*/  UISETP.NE.AND UP0, UPT, UR24, UR21, UPT ;  /* 0x000000151800728c */ /* 0x000fe2000bf05270 */
[----:B------:R1:W-:Y:S08]  /*1cb0*/  UTMALDG.3D [UR8], [UR28], desc[UR26] ;  /* 0x00001a081c0075b4 */ /* 0x0003f00008011000 */
[----:B------:R-:W-:Y:S05]  /*1cc0*/  BRA.U UP0, `(.L_x_31) ;  /* 0xfffffffd005c7547 */ /* 0x000fea000b83ffff */
.L_x_26:
[C---:B-1----:R-:W-:Y:S01]  /*1cd0*/  LEA R2, R14.reuse, UR4, 0x3 ;  /* 0x000000040e027c11 */ /* 0x042fe2000f8e18ff */
[----:B------:R-:W-:Y:S01]  /*1ce0*/  NOP ;  /* 0x0000000000007918 */ /* 0x000fe20000000000 */
[----:B--2---:R-:W-:Y:S02]  /*1cf0*/  SHF.L.U32 R3, R13, 0x1f, RZ ;  /* 0x0000001f0d037819 */ /* 0x004fe400000006ff */
[----:B------:R-:W-:Y:S02]  /*1d00*/  LEA R4, R14, UR4, 0x4 ;  /* 0x000000040e047c11 */ /* 0x000fe4000f8e20ff */
[----:B------:R-:W1:Y:S02]  /*1d10*/  SYNCS.PHASECHK.TRANS64.TRYWAIT P0, [R2+URZ+0xa0], R3 ;  /* 0x0000a003020075a7 */ /* 0x000e6400080011ff */
[----:B-1----:R-:W-:Y:S05]  /*1d20*/  @!P0 BRA `(.L_x_32) ;  /* 0x0000007400408947 */ /* 0x002fea0003800000 */
.L_x_129:
[----:B------:R-:W2:Y:S01]  /*1d30*/  LDS.128 R4, [R4+0x130] ;  /* 0x0001300004047984 */ /* 0x000ea20000000c00 */
[----:B---3--:R-:W-:Y:S01]  /*1d40*/  ISETP.GE.AND P0, PT, R40, 0x1, PT ;  /* 0x000000012800780c */ /* 0x008fe20003f06270 */
[----:B-1----:R-:W-:Y:S01]  /*1d50*/  VIADD R2, R2, 0xb0 ;  /* 0x000000b002027836 */ /* 0x002fe20000000000 */
[----:B------:R-:W-:Y:S01]  /*1d60*/  @!PT LDS RZ, [RZ] ;  /* 0x00000000fffff984 */ /* 0x000fe20000000800 */
[----:B------:R-:W-:Y:S01]  /*1d70*/  @!PT LDS RZ, [RZ] ;  /* 0x00000000fffff984 */ /* 0x000fe20000000800 */
[----:B------:R-:W-:Y:S01]  /*1d80*/  @!PT LDS RZ, [RZ] ;  /* 0x00000000fffff984 */ /* 0x000fe20000000800 */
[----:B------:R-:W-:Y:S01]  /*1d90*/  @!PT LDS RZ, [RZ] ;  /* 0x00000000fffff984 */ /* 0x000fe20000000800 */
[----:B------:R1:W-:Y:S06]  /*1da0*/  MEMBAR.ALL.CTA ;  /* 0x0000000000007992 */ /* 0x0003ec0000008000 */
[----:B-1----:R-:W1:Y:S01]  /*1db0*/  FENCE.VIEW.ASYNC.S ;  /* 0x00000000000073c6 */ /* 0x002e620000000000 */
[----:B------:R-:W-:-:S04]  /*1dc0*/  PRMT R2, RZ, 0x654, R2 ;  /* 0x00000654ff027816 */ /* 0x000fc80000000002 */
[----:B-1----:R1:W-:Y:S01]  /*1dd0*/  SYNCS.ARRIVE.TRANS64.RED.A1T0 RZ, [R2+URZ], RZ ;  /* 0x000000ff02ff79a7 */ /* 0x0023e200081004ff */
[----:B--2---:R-:W-:-:S13]  /*1de0*/  LOP3.LUT P2, RZ, R6, 0x1, RZ, 0xc0, !PT ;  /* 0x0000000106ff7812 */ /* 0x004fda000784c0ff */
[----:B------:R-:W-:Y:S01]  /*1df0*/  @P2 SHF.R.U32.HI R3, RZ, 0x10, R5 ;  /* 0x00000010ff032819 */ /* 0x000fe20000011605 */
[----:B------:R-:W-:Y:S01]  /*1e00*/  VOTEU.ANY UP0, P2 ;  /* 0x0000000000ff7886 */ /* 0x000fe20001000100 */
[----:B------:R-:W-:Y:S02]  /*1e10*/  @P2 MOV R11, R4 ;  /* 0x00000004000b2202 */ /* 0x000fe40000000f00 */
[----:B------:R-:W-:Y:S02]  /*1e20*/  @P2 R2UR.BROADCAST UR8, R3 ;  /* 0x00000000030822ca */ /* 0x000fe400008e0000 */
[----:B------:R-:W-:-:S11]  /*1e30*/  @P2 LOP3.LUT R8, R5, 0xffff, RZ, 0xc0, !PT ;  /* 0x0000ffff05082812 */ /* 0x000fd600078ec0ff */
[----:B------:R-:W-:Y:S01]  /*1e40*/  @UP0 UMOV UR36, UR8 ;  /* 0x0000000800240c82 */ /* 0x000fe20008000000 */
[----:B-1----:R-:W-:Y:S05]  /*1e50*/  @!P0 BRA `(.L_x_33) ;  /* 0x0000000000b88947 */ /* 0x002fea0003800000 */
[----:B------:R-:W4:Y:S01]  /*1e60*/  LDC.64 R4, c[0x0][0xb18] ;  /* 0x0002c600ff047b82 */ /* 0x000f220000000a00 */
[----:B------:R-:W-:-:S07]  /*1e70*/  ISETP.NE.AND P3, PT, R40, 0x1, PT ;  /* 0x000000012800780c */ /* 0x000fce0003f65270 */
[----:B------:R-:W1:Y:S08]  /*1e80*/  LDC.64 R6, c[0x0][0xb10] ;  /* 0x0002c400ff067b82 */ /* 0x000e700000000a00 */
[----:B------:R-:W2:Y:S08]  /*1e90*/  LDC R16, c[0x0][0xb20] ;  /* 0x0002c800ff107b82 */ /* 0x000eb00000000800 */
[----:B------:R-:W3:Y:S01]  /*1ea0*/  LDC R18, c[0x0][0xb0c] ;  /* 0x0002c300ff127b82 */ /* 0x000ee20000000800 */
[----:B----4-:R-:W-:Y:S01]  /*1eb0*/  IMAD.HI.U32 R17, R0, R5, RZ ;  /* 0x0000000500117227 */ /* 0x010fe200078e00ff */
[----:B------:R-:W-:-:S03]  /*1ec0*/  ISETP.NE.AND P0, PT, R4, 0x1, PT ;  /* 0x000000010400780c */ /* 0x000fc60003f05270 */
[----:B------:R-:W-:-:S03]  /*1ed0*/  IMAD.HI.U32 R5, R8, R5, RZ ;  /* 0x0000000508057227 */ /* 0x000fc600078e00ff */
[----:B------:R-:W4:Y:S01]  /*1ee0*/  LDC.64 R2, c[0x0][0xb28] ;  /* 0x0002ca00ff027b82 */ /* 0x000f220000000a00 */
[----:B-1----:R-:W-:-:S04]  /*1ef0*/  IMAD.HI.U32 R20, R9, R6, RZ ;  /* 0x0000000609147227 */ /* 0x002fc800078e00ff */
[----:B------:R-:W-:Y:S01]  /*1f00*/  IMAD.HI.U32 R22, R11, R6, RZ ;  /* 0x000000060b167227 */ /* 0x000fe200078e00ff */
[----:B------:R-:W-:Y:S02]  /*1f10*/  SHF.R.U32.HI R20, RZ, R7, R20 ;  /* 0x00000007ff147219 */ /* 0x000fe40000011614 */
[-C--:B--2---:R-:W-:Y:S02]  /*1f20*/  SHF.R.U32.HI R17, RZ, R16.reuse, R17 ;  /* 0x00000010ff117219 */ /* 0x084fe40000011611 */
[----:B------:R-:W-:Y:S02]  /*1f30*/  SHF.R.U32.HI R5, RZ, R16, R5 ;  /* 0x00000010ff057219 */ /* 0x000fe40000011605 */
[----:B------:R-:W-:Y:S02]  /*1f40*/  SEL R17, R0, R17, !P0 ;  /* 0x0000001100117207 */ /* 0x000fe40004000000 */
[----:B------:R-:W-:Y:S02]  /*1f50*/  SHF.R.U32.HI R22, RZ, R7, R22 ;  /* 0x00000007ff167219 */ /* 0x000fe40000011616 */
[----:B---3--:R-:W-:-:S02]  /*1f60*/  ISETP.NE.AND P1, PT, R18, 0x1, PT ;  /* 0x000000011200780c */ /* 0x008fc40003f25270 */
[----:B------:R-:W-:Y:S02]  /*1f70*/  SEL R5, R8, R5, !P0 ;  /* 0x0000000508057207 */ /* 0x000fe40004000000 */
[----:B------:R-:W-:Y:S02]  /*1f80*/  SEL R19, R9, R20, !P1 ;  /* 0x0000001409137207 */ /* 0x000fe40004800000 */
[----:B------:R-:W-:Y:S01]  /*1f90*/  SEL R7, R11, R22, !P1 ;  /* 0x000000160b077207 */ /* 0x000fe20004800000 */
[----:B----4-:R-:W-:-:S04]  /*1fa0*/  IMAD.HI.U32 R20, R17, R2, RZ ;  /* 0x0000000211147227 */ /* 0x010fc800078e00ff */
[----:B------:R-:W-:Y:S01]  /*1fb0*/  IMAD.HI.U32 R6, R19, R2, RZ ;  /* 0x0000000213067227 */ /* 0x000fe200078e00ff */
[----:B------:R-:W-:-:S04]  /*1fc0*/  @P3 SHF.R.U32.HI R17, RZ, R3, R20 ;  /* 0x00000003ff113219 */ /* 0x000fc80000011614 */
[----:B------:R-:W-:Y:S01]  /*1fd0*/  @P3 SHF.R.U32.HI R19, RZ, R3, R6 ;  /* 0x00000003ff133219 */ /* 0x000fe20000011606 */
[----:B------:R-:W-:-:S04]  /*1fe0*/  IMAD R17, R40, R17, RZ ;  /* 0x0000001128117224 */ /* 0x000fc800078e02ff */
[----:B------:R-:W-:Y:S01]  /*1ff0*/  IMAD R6, R40, R19, RZ ;  /* 0x0000001328067224 */ /* 0x000fe200078e02ff */
[C---:B------:R-:W-:Y:S02]  /*2000*/  ISETP.GE.AND P0, PT, R5.reuse, R17, PT ;  /* 0x000000110500720c */ /* 0x040fe40003f06270 */
[----:B------:R-:W-:Y:S02]  /*2010*/  IADD3 R17, PT, PT, -R5, RZ, RZ ;  /* 0x000000ff05117210 */ /* 0x000fe40007ffe1ff */
[----:B------:R-:W-:Y:S01]  /*2020*/  ISETP.GE.OR P0, PT, R7, R6, P0 ;  /* 0x000000060700720c */ /* 0x000fe20000706670 */
[----:B------:R-:W-:-:S04]  /*2030*/  IMAD.HI.U32 R6, R5, R2, RZ ;  /* 0x0000000205067227 */ /* 0x000fc800078e00ff */
[----:B------:R-:W-:Y:S01]  /*2040*/  IMAD R8, R4, R17, R8 ;  /* 0x0000001104087224 */ /* 0x000fe200078e0208 */
[----:B------:R-:W-:-:S04]  /*2050*/  SHF.R.U32.HI R6, RZ, R3, R6 ;  /* 0x00000003ff067219 */ /* 0x000fc80000011606 */
[----:B------:R-:W-:-:S03]  /*2060*/  SEL R6, R5, R6, !P3 ;  /* 0x0000000605067207 */ /* 0x000fc60005800000 */
[----:B------:R-:W-:-:S04]  /*2070*/  @!P0 IMAD.HI.U32 R16, R7, R2, RZ ;  /* 0x0000000207108227 */ /* 0x000fc800078e00ff */
[----:B------:R-:W-:Y:S01]  /*2080*/  IMAD.MOV R2, RZ, RZ, -R6 ;  /* 0x000000ffff027224 */ /* 0x000fe200078e0a06 */
[----:B------:R-:W-:-:S03]  /*2090*/  @!P0 SHF.R.U32.HI R16, RZ, R3, R16 ;  /* 0x00000003ff108219 */ /* 0x000fc60000011610 */
[----:B------:R-:W-:Y:S01]  /*20a0*/  IMAD R2, R40, R2, R5 ;  /* 0x0000000228027224 */ /* 0x000fe200078e0205 */
        /* <DEDUP_REMOVED lines=9> */
.L_x_33:
[----:B------:R-:W1:Y:S02]  /*2140*/  LDCU UR8, c[0x0][0xb30] ;  /* 0x00016600ff0877ac */ /* 0x000e640008000800 */
[----:B-1----:R-:W-:-:S09]  /*2150*/  UISETP.NE.AND UP0, UPT, UR8, 0x1, UPT ;  /* 0x000000010800788c */ /* 0x002fd2000bf05270 */
[----:B------:R-:W-:Y:S05]  /*2160*/  BRA.U UP0, `(.L_x_34) ;  /* 0x0000000100407547 */ /* 0x000fea000b800000 */
[----:B------:R-:W1:Y:S08]  /*2170*/  LDC.64 R4, c[0x0][0xb10] ;  /* 0x0002c400ff047b82 */ /* 0x000e700000000a00 */
[----:B------:R-:W2:Y:S08]  /*2180*/  LDC.64 R2, c[0x0][0xb18] ;  /* 0x0002c600ff027b82 */ /* 0x000eb00000000a00 */
[----:B------:R-:W3:Y:S08]  /*2190*/  LDC R6, c[0x0][0xb20] ;  /* 0x0002c800ff067b82 */ /* 0x000ef00000000800 */
[----:B------:R-:W4:Y:S01]  /*21a0*/  LDC R16, c[0x0][0xb0c] ;  /* 0x0002c300ff107b82 */ /* 0x000f220000000800 */
[----:B-1----:R-:W-:-:S05]  /*21b0*/  IMAD.HI.U32 R4, R11, R4, RZ ;  /* 0x000000040b047227 */ /* 0x002fca00078e00ff */
[----:B------:R-:W-:Y:S01]  /*21c0*/  SHF.R.U32.HI R4, RZ, R5, R4 ;  /* 0x00000005ff047219 */ /* 0x000fe20000011604 */
[----:B--2---:R-:W-:Y:S01]  /*21d0*/  IMAD.HI.U32 R3, R8, R3, RZ ;  /* 0x0000000308037227 */ /* 0x004fe200078e00ff */
[----:B------:R-:W-:-:S04]  /*21e0*/  ISETP.NE.AND P0, PT, R2, 0x1, PT ;  /* 0x000000010200780c */ /* 0x000fc80003f05270 */
[----:B---3--:R-:W-:-:S04]  /*21f0*/  SHF.R.U32.HI R3, RZ, R6, R3 ;  /* 0x00000006ff037219 */ /* 0x008fc80000011603 */
[----:B------:R-:W-:Y:S02]  /*2200*/  SEL R3, R8, R3, !P0 ;  /* 0x0000000308037207 */ /* 0x000fe40004000000 */
[----:B----4-:R-:W-:-:S04]  /*2210*/  ISETP.NE.AND P1, PT, R16, 0x1, PT ;  /* 0x000000011000780c */ /* 0x010fc80003f25270 */
[----:B------:R-:W-:-:S05]  /*2220*/  SEL R4, R11, R4, !P1 ;  /* 0x000000040b047207 */ /* 0x000fca0004800000 */
[----:B------:R-:W-:Y:S02]  /*2230*/  IMAD.IADD R5, R3, 0x1, -R4 ;  /* 0x0000000103057824 */ /* 0x000fe400078e0a04 */
[----:B------:R-:W-:Y:S02]  /*2240*/  IMAD.IADD R3, R4, 0x1, -R3 ;  /* 0x0000000104037824 */ /* 0x000fe400078e0a03 */
[----:B------:R-:W-:Y:S02]  /*2250*/  IMAD R11, R5, R16, R11 ;  /* 0x00000010050b7224 */ /* 0x000fe400078e020b */
[----:B------:R-:W-:-:S07]  /*2260*/  IMAD R8, R3, R2, R8 ;  /* 0x0000000203087224 */ /* 0x000fce00078e0208 */
.L_x_34:
[----:B------:R-:W-:Y:S01]  /*2270*/  VIADD R14, R14, 0x1 ;  /* 0x000000010e0e7836 */ /* 0x000fe20000000000 */
[----:B------:R-:W-:Y:S01]  /*2280*/  PLOP3.LUT P1, PT, PT, PT, PT, 0x80, 0x8 ;  /* 0x000000000008781c */ /* 0x000fe20003f2f070 */
[----:B------:R-:W-:Y:S02]  /*2290*/  IMAD.IADD R21, R11, 0x1, R90 ;  /* 0x000000010b157824 */ /* 0x000fe400078e025a */
[----:B------:R-:W-:Y:S01]  /*22a0*/  IMAD.IADD R20, R8, 0x1, R83 ;  /* 0x0000000108147824 */ /* 0x000fe200078e0253 */
[----:B------:R-:W-:-:S04]  /*22b0*/  ISETP.NE.AND P0, PT, R14, 0x2, PT ;  /* 0x000000020e00780c */ /* 0x000fc80003f05270 */
[----:B------:R-:W-:Y:S02]  /*22c0*/  SEL R2, RZ, 0x1, P0 ;  /* 0x00000001ff027807 */ /* 0x000fe40000000000 */
[----:B------:R-:W-:Y:S02]  /*22d0*/  SEL R14, R14, RZ, P0 ;  /* 0x000000ff0e0e7207 */ /* 0x000fe40000000000 */
[----:B------:R-:W-:Y:S01]  /*22e0*/  LOP3.LUT R13, R13, R2, RZ, 0x3c, !PT ;  /* 0x000000020d0d7212 */ /* 0x000fe200078e3cff */
[----:B------:R-:W-:Y:S06]  /*22f0*/  @P2 BRA `(.L_x_35) ;  /* 0xfffffff000982947 */ /* 0x000fec000383ffff */
[----:B------:R-:W-:Y:S01]  /*2300*/  UIADD3 UR4, UPT, UPT, UR4, 0x28, URZ ;  /* 0x0000002804047890 */ /* 0x000fe2000fffe0ff */
[----:B------:R-:W-:-:S03]  /*2310*/  SHF.L.U32 R3, R15, 0x1f, RZ ;  /* 0x0000001f0f037819 */ /* 0x000fc600000006ff */
[----:B------:R-:W-:-:S09]  /*2320*/  ULEA UR5, UR6, UR4, 0x3 ;  /* 0x0000000406057291 */ /* 0x000fd2000f8e18ff */
[----:B------:R-:W1:Y:S02]  /*2330*/  SYNCS.PHASECHK.TRANS64.TRYWAIT P0, [UR5], R3 ;  /* 0x00000003ff0075a7 */ /* 0x000e640008001105 */
[----:B-1----:R-:W-:Y:S05]  /*2340*/  @!P0 BRA `(.L_x_36) ;  /* 0x0000006c00cc8947 */ /* 0x002fea0003800000 */
.L_x_131:
[----:B------:R-:W-:-:S04]  /*2350*/  UIADD3 UR6, UPT, UPT, UR6, 0x1, URZ ;  /* 0x0000000106067890 */ /* 0x000fc8000fffe0ff */
[----:B------:R-:W-:-:S04]  /*2360*/  UISETP.NE.AND UP0, UPT, UR6, 0x5, UPT ;  /* 0x000000050600788c */ /* 0x000fc8000bf05270 */
[----:B------:R-:W-:Y:S02]  /*2370*/  USEL UR7, URZ, 0x1, UP0 ;  /* 0x00000001ff077887 */ /* 0x000fe40008000000 */
[----:B------:R-:W-:-:S04]  /*2380*/  USEL UR6, UR6, URZ, UP0 ;  /* 0x000000ff06067287 */ /* 0x000fc80008000000 */
[----:B------:R-:W-:Y:S01]  /*2390*/  ULEA UR5, UR6, UR4, 0x3 ;  /* 0x0000000406057291 */ /* 0x000fe2000f8e18ff */
[----:B------:R-:W-:-:S04]  /*23a0*/  LOP3.LUT R2, R15, UR7, RZ, 0x3c, !PT ;  /* 0x000000070f027c12 */ /* 0x000fc8000f8e3cff */
[----:B-1----:R-:W-:-:S04]  /*23b0*/  SHF.L.U32 R3, R2, 0x1f, RZ ;  /* 0x0000001f02037819 */ /* 0x002fc800000006ff */
[----:B------:R-:W1:Y:S02]  /*23c0*/  SYNCS.PHASECHK.TRANS64.TRYWAIT P0, [UR5], R3 ;  /* 0x00000003ff0075a7 */ /* 0x000e640008001105 */
[----:B-1----:R-:W-:Y:S05]  /*23d0*/  @!P0 BRA `(.L_x_37) ;  /* 0x0000006c00c08947 */ /* 0x002fea0003800000 */
.L_x_133:
        /* <DEDUP_REMOVED lines=9> */
.L_x_135:
        /* <DEDUP_REMOVED lines=9> */
.L_x_137:
[----:B------:R-:W-:-:S04]  /*2500*/  UIADD3 UR6, UPT, UPT, UR6, 0x1, URZ ;  /* 0x0000000106067890 */ /* 0x000fc8000fffe0ff */
[----:B------:R-:W-:-:S04]  /*2510*/  UISETP.NE.AND UP0, UPT, UR6, 0x5, UPT ;  /* 0x000000050600788c */ /* 0x000fc8000bf05270 */
[----:B------:R-:W-:Y:S02]  /*2520*/  USEL UR5, URZ, 0x1, UP0 ;  /* 0x00000001ff057887 */ /* 0x000fe40008000000 */
[----:B------:R-:W-:-:S04]  /*2530*/  USEL UR6, UR6, URZ, UP0 ;  /* 0x000000ff06067287 */ /* 0x000fc80008000000 */
[----:B------:R-:W-:Y:S01]  /*2540*/  ULEA UR6, UR6, UR4, 0x3 ;  /* 0x0000000406067291 */ /* 0x000fe2000f8e18ff */
[----:B-1----:R-:W-:-:S04]  /*2550*/  LOP3.LUT R3, R2, UR5, RZ, 0x3c, !PT ;  /* 0x0000000502037c12 */ /* 0x002fc8000f8e3cff */
[----:B------:R-:W-:Y:S01]  /*2560*/  SHF.L.U32 R3, R3, 0x1f, RZ ;  /* 0x0000001f03037819 */ /* 0x000fe200000006ff */
[----:B----4-:R-:W-:-:S07]  /*2570*/  IMAD.U32 R0, RZ, RZ, UR6 ;  /* 0x00000006ff007e24 */ /* 0x010fce000f8e00ff */
.L_x_40:
[----:B-1----:R1:W2:Y:S02]  /*2580*/  SYNCS.PHASECHK.TRANS64.TRYWAIT P0, [R0+URZ], R3 ;  /* 0x00000003000075a7 */ /* 0x0022a400080011ff */
[----:B--2---:R-:W-:Y:S05]  /*2590*/  @!P0 NANOSLEEP.SYNCS 0x989680 ;  /* 0x009896800000895d */ /* 0x004fea0003900000 */
[----:B------:R-:W2:Y:S02]  /*25a0*/  @!P0 SYNCS.PHASECHK.TRANS64 P0, [R0+URZ], R3 ;  /* 0x00000003000085a7 */ /* 0x000ea400080010ff */
[----:B--2---:R-:W-:Y:S05]  /*25b0*/  @P0 EXIT ;  /* 0x000000000000094d */ /* 0x004fea0003800000 */
[----:B------:R-:W-:Y:S05]  /*25c0*/  BRA `(.L_x_40) ;  /* 0xfffffffc00ec7947 */ /* 0x000fea000383ffff */
.L_x_17:
[----:B------:R-:W-:-:S04]  /*25d0*/  UISETP.NE.AND UP1, UPT, UR37, URZ, UPT ;  /* 0x000000ff2500728c */ /* 0x000fc8000bf25270 */
[----:B------:R-:W-:-:S09]  /*25e0*/  UISETP.NE.OR UP1, UPT, UR8, 0x1, UP1 ;  /* 0x000000010800788c */ /* 0x000fd20008f25670 */
[----:B------:R-:W-:Y:S05]  /*25f0*/  BRA.U UP1, `(.L_x_41) ;  /* 0x0000000501487547 */ /* 0x000fea000b800000 */
[----:B------:R-:W-:Y:S01]  /*2600*/  ISETP.NE.AND P2, PT, R2, RZ, PT ;  /* 0x000000ff0200720c */ /* 0x000fe20003f45270 */
[----:B------:R-:W-:Y:S01]  /*2610*/  IMAD.MOV.U32 R12, RZ, RZ, 0x1 ;  /* 0x00000001ff0c7424 */ /* 0x000fe200078e00ff */
[----:B------:R-:W-:Y:S02]  /*2620*/  CS2R R10, SRZ ;  /* 0x00000000000a7805 */ /* 0x000fe4000001ff00 */
[----:B------:R-:W-:Y:S01]  /*2630*/  CS2R R8, SRZ ;  /* 0x0000000000087805 */ /* 0x000fe2000001ff00 */
[----:B------:R-:W-:Y:S01]  /*2640*/  UMOV UR4, 0x400 ;  /* 0x0000040000047882 */ /* 0x000fe20000000000 */
[----:B------:R-:W-:Y:S01]  /*2650*/  UMOV UR6, URZ ;  /* 0x000000ff00067c82 */ /* 0x000fe20008000000 */
[----:B------:R-:W-:-:S12]  /*2660*/  ULEA UR37, UR37, UR4, 0x18 ;  /* 0x0000000425257291 */ /* 0x000fd8000f8ec0ff */
.L_x_45:
[----:B------:R-:W-:Y:S02]  /*2670*/  LEA R0, R8, UR37, 0x3 ;  /* 0x0000002508007c11 */ /* 0x000fe4000f8e18ff */
[----:B------:R-:W-:-:S03]  /*2680*/  SHF.L.U32 R5, R9, 0x1f, RZ ;  /* 0x0000001f09057819 */ /* 0x000fc600000006ff */
[----:B------:R-:W-:Y:S01]  /*2690*/  VIADD R4, R0, 0x110 ;  /* 0x0000011000047836 */ /* 0x000fe20000000000 */
[----:B------:R-:W1:Y:S02]  /*26a0*/  SYNCS.PHASECHK.TRANS64.TRYWAIT P0, [R0+URZ+0x100], R5 ;  /* 0x00010005000075a7 */ /* 0x000e6400080011ff */
[----:B-1----:R-:W-:Y:S05]  /*26b0*/  @!P0 BRA `(.L_x_42) ;  /* 0x0000006c00508947 */ /* 0x002fea0003800000 */
.L_x_138:
[----:B------:R-:W-:Y:S01]  /*26c0*/  ULEA UR5, UR6, UR37, 0x3 ;  /* 0x0000002506057291 */ /* 0x000fe2000f8e18ff */
[----:B------:R-:W-:Y:S02]  /*26d0*/  PRMT R4, RZ, 0x654, R4 ;  /* 0x00000654ff047816 */ /* 0x000fe40000000004 */
[----:B-1----:R-:W-:Y:S01]  /*26e0*/  SHF.L.U32 R5, R12, 0x1f, RZ ;  /* 0x0000001f0c057819 */ /* 0x002fe200000006ff */
[----:B------:R-:W-:Y:S01]  /*26f0*/  UIADD3 UR4, UPT, UPT, UR5, 0xa0, URZ ;  /* 0x000000a005047890 */ /* 0x000fe2000fffe0ff */
[----:B------:R1:W-:Y:S05]  /*2700*/  SYNCS.ARRIVE.TRANS64.RED.A1T0 RZ, [R4+URZ], RZ ;  /* 0x000000ff04ff79a7 */ /* 0x0003ea00081004ff */
[----:B------:R-:W-:Y:S01]  /*2710*/  IMAD.U32 R7, RZ, RZ, UR4 ;  /* 0x00000004ff077e24 */ /* 0x000fe2000f8e00ff */
[----:B------:R-:W2:Y:S04]  /*2720*/  SYNCS.PHASECHK.TRANS64.TRYWAIT P0, [UR5+0xb0], R5 ;  /* 0x0000b005ff0075a7 */ /* 0x000ea80008001105 */
[----:B------:R-:W-:Y:S01]  /*2730*/  PRMT R6, R2, 0x654, R7 ;  /* 0x0000065402067816 */ /* 0x000fe20000000007 */
[----:B-1----:R-:W-:Y:S01]  /*2740*/  @!P2 IMAD.MOV.U32 R4, RZ, RZ, 0x10 ;  /* 0x00000010ff04a424 */ /* 0x002fe200078e00ff */
[----:B--2---:R-:W-:Y:S06]  /*2750*/  @!P0 BRA `(.L_x_43) ;  /* 0x0000006c003c8947 */ /* 0x004fec0003800000 */
.L_x_140:
[----:B------:R-:W-:Y:S01]  /*2760*/  ULEA UR4, UR6, UR37, 0x4 ;  /* 0x0000002506047291 */ /* 0x000fe2000f8e20ff */
[----:B------:R-:W-:Y:S01]  /*2770*/  SEL R3, R6, R3, !P2 ;  /* 0x0000000306037207 */ /* 0x000fe20005000000 */
[----:B------:R-:W-:Y:S01]  /*2780*/  UIADD3 UR5, UPT, UPT, UR5, 0xa0, URZ ;  /* 0x000000a005057890 */ /* 0x000fe2000fffe0ff */
[----:B-1----:R-:W-:Y:S01]  /*2790*/  LEA R0, R11, UR37, 0x3 ;  /* 0x000000250b007c11 */ /* 0x002fe2000f8e18ff */
[----:B------:R-:W-:Y:S01]  /*27a0*/  UIADD3 UR4, UPT, UPT, UR4, 0x130, URZ ;  /* 0x0000013004047890 */ /* 0x000fe2000fffe0ff */
[----:B------:R-:W-:Y:S01]  /*27b0*/  SHF.L.U32 R5, R10, 0x1f, RZ ;  /* 0x0000001f0a057819 */ /* 0x000fe200000006ff */
[----:B------:R1:W-:Y:S01]  /*27c0*/  @!P2 SYNCS.ARRIVE.TRANS64.RED RZ, [R3+URZ], R4 ;  /* 0x0000000403ffa9a7 */ /* 0x0003e200080004ff */
[----:B------:R-:W-:Y:S01]  /*27d0*/  UIADD3 UR6, UPT, UPT, UR6, 0x1, URZ ;  /* 0x0000000106067890 */ /* 0x000fe2000fffe0ff */
[----:B------:R-:W-:-:S03]  /*27e0*/  VIADD R8, R8, 0x1 ;  /* 0x0000000108087836 */ /* 0x000fc60000000000 */
[----:B------:R-:W-:Y:S02]  /*27f0*/  UISETP.NE.AND UP0, UPT, UR6, 0x2, UPT ;  /* 0x000000020600788c */ /* 0x000fe4000bf05270 */
[----:B------:R-:W-:Y:S06]  /*2800*/  UGETNEXTWORKID.BROADCAST [UR4], [UR5] ;  /* 0x00000000040073ca */ /* 0x000fec0008000100 */
[----:B------:R-:W-:Y:S01]  /*2810*/  USEL UR4, URZ, 0x1, UP0 ;  /* 0x00000001ff047887 */ /* 0x000fe20008000000 */
[----:B------:R-:W-:Y:S01]  /*2820*/  ISETP.NE.AND P0, PT, R8, 0x2, PT ;  /* 0x000000020800780c */ /* 0x000fe20003f05270 */
[----:B------:R-:W-:Y:S01]  /*2830*/  USEL UR6, UR6, URZ, UP0 ;  /* 0x000000ff06067287 */ /* 0x000fe20008000000 */
[----:B------:R-:W2:Y:S03]  /*2840*/  SYNCS.PHASECHK.TRANS64.TRYWAIT P1, [R0+URZ+0xa0], R5 ;  /* 0x0000a005000075a7 */ /* 0x000ea600080211ff */
[----:B------:R-:W-:Y:S01]  /*2850*/  LOP3.LUT R12, R12, UR4, RZ, 0x3c, !PT ;  /* 0x000000040c0c7c12 */ /* 0x000fe2000f8e3cff */
[----:B-12---:R-:W-:Y:S07]  /*2860*/  @!P1 BRA `(.L_x_44) ;  /* 0x0000006c00109947 */ /* 0x006fee0003800000 */
.L_x_141:
[C---:B------:R-:W-:Y:S01]  /*2870*/  LEA R4, R11.reuse, UR37, 0x4 ;  /* 0x000000250b047c11 */ /* 0x040fe2000f8e20ff */
[----:B-1----:R-:W-:Y:S01]  /*2880*/  VIADD R0, R0, 0xb0 ;  /* 0x000000b000007836 */ /* 0x002fe20000000000 */
[----:B------:R-:W-:Y:S01]  /*2890*/  SEL R8, R8, RZ, P0 ;  /* 0x000000ff08087207 */ /* 0x000fe20000000000 */
[----:B------:R-:W-:-:S03]  /*28a0*/  VIADD R11, R11, 0x1 ;  /* 0x000000010b0b7836 */ /* 0x000fc60000000000 */
[----:B------:R-:W1:Y:S01]  /*28b0*/  LDS.128 R4, [R4+0x130] ;  /* 0x0001300004047984 */ /* 0x000e620000000c00 */
[----:B------:R-:W-:Y:S02]  /*28c0*/  PRMT R0, RZ, 0x654, R0 ;  /* 0x00000654ff007816 */ /* 0x000fe40000000000 */
[C---:B------:R-:W-:Y:S01]  /*28d0*/  ISETP.NE.AND P1, PT, R11.reuse, 0x2, PT ;  /* 0x000000020b00780c */ /* 0x040fe20003f25270 */
[----:B------:R-:W-:Y:S01]  /*28e0*/  @!PT LDS RZ, [RZ] ;  /* 0x00000000fffff984 */ /* 0x000fe20000000800 */
[----:B------:R-:W-:Y:S01]  /*28f0*/  @!PT LDS RZ, [RZ] ;  /* 0x00000000fffff984 */ /* 0x000fe20000000800 */
[----:B------:R-:W-:Y:S01]  /*2900*/  @!PT LDS RZ, [RZ] ;  /* 0x00000000fffff984 */ /* 0x000fe20000000800 */
[----:B------:R-:W-:Y:S01]  /*2910*/  @!PT LDS RZ, [RZ] ;  /* 0x00000000fffff984 */ /* 0x000fe20000000800 */
[----:B------:R2:W-:Y:S06]  /*2920*/  MEMBAR.ALL.CTA ;  /* 0x0000000000007992 */ /* 0x0005ec0000008000 */
[----:B--2---:R-:W2:Y:S01]  /*2930*/  FENCE.VIEW.ASYNC.S ;  /* 0x00000000000073c6 */ /* 0x004ea20000000000 */
[----:B------:R-:W-:Y:S01]  /*2940*/  SEL R11, R11, RZ, P1 ;  /* 0x000000ff0b0b7207 */ /* 0x000fe20000800000 */
[----:B--2---:R2:W-:Y:S01]  /*2950*/  SYNCS.ARRIVE.TRANS64.RED.A1T0 RZ, [R0+URZ], RZ ;  /* 0x000000ff00ff79a7 */ /* 0x0045e200081004ff */
[----:B-1----:R-:W-:-:S02]  /*2960*/  LOP3.LUT P3, RZ, R6, 0x1, RZ, 0xc0, !PT ;  /* 0x0000000106ff7812 */ /* 0x002fc4000786c0ff */
[----:B------:R-:W-:-:S04]  /*2970*/  SEL R5, RZ, 0x1, P1 ;  /* 0x00000001ff057807 */ /* 0x000fc80000800000 */
[----:B------:R-:W-:Y:S02]  /*2980*/  LOP3.LUT R10, R10, R5, RZ, 0x3c, !PT ;  /* 0x000000050a0a7212 */ /* 0x000fe400078e3cff */
[----:B--2---:R-:W-:-:S04]  /*2990*/  SEL R0, RZ, 0x1, P0 ;  /* 0x00000001ff007807 */ /* 0x004fc80000000000 */
[----:B------:R-:W-:Y:S01]  /*29a0*/  LOP3.LUT R9, R9, R0, RZ, 0x3c, !PT ;  /* 0x0000000009097212 */ /* 0x000fe200078e3cff */
[----:B------:R-:W-:Y:S06]  /*29b0*/  @P3 BRA `(.L_x_45) ;  /* 0xfffffffc002c3947 */ /* 0x000fec000383ffff */
[----:B------:R-:W-:Y:S01]  /*29c0*/  ULEA UR5, UR6, UR37, 0x3 ;  /* 0x0000002506057291 */ /* 0x000fe2000f8e18ff */
[----:B------:R-:W-:-:S08]  /*29d0*/  SHF.L.U32 R3, R12, 0x1f, RZ ;  /* 0x0000001f0c037819 */ /* 0x000fd000000006ff */
[----:B------:R-:W1:Y:S02]  /*29e0*/  SYNCS.PHASECHK.TRANS64 P0, [UR5+0xb0], R3 ;  /* 0x0000b003ff0075a7 */ /* 0x000e640008001005 */
[----:B-1----:R-:W-:Y:S05]  /*29f0*/  @P0 BRA `(.L_x_46) ;  /* 0x0000000000080947 */ /* 0x002fea0003800000 */
[----:B------:R-:W1:Y:S02]  /*2a00*/  SYNCS.PHASECHK.TRANS64.TRYWAIT P0, [UR5+0xb0], R3 ;  /* 0x0000b003ff0075a7 */ /* 0x000e640008001105 */
[----:B-1----:R-:W-:Y:S05]  /*2a10*/  @!P0 BRA `(.L_x_47) ;  /* 0x0000006800b88947 */ /* 0x002fea0003800000 */
.L_x_46:
[----:B------:R-:W-:-:S04]  /*2a20*/  UIADD3 UR4, UPT, UPT, UR6, 0x1, URZ ;  /* 0x0000000106047890 */ /* 0x000fc8000fffe0ff */
[----:B------:R-:W-:-:S04]  /*2a30*/  UISETP.NE.AND UP0, UPT, UR4, 0x2, UPT ;  /* 0x000000020400788c */ /* 0x000fc8000bf05270 */
[----:B------:R-:W-:Y:S02]  /*2a40*/  USEL UR7, URZ, 0x1, UP0 ;  /* 0x00000001ff077887 */ /* 0x000fe40008000000 */
[----:B------:R-:W-:-:S04]  /*2a50*/  USEL UR4, UR4, URZ, UP0 ;  /* 0x000000ff04047287 */ /* 0x000fc80008000000 */
[----:B------:R-:W-:Y:S01]  /*2a60*/  ULEA UR4, UR4, UR37, 0x3 ;  /* 0x0000002504047291 */ /* 0x000fe2000f8e18ff */
[----:B-1----:R-:W-:-:S04]  /*2a70*/  LOP3.LUT R3, R12, UR7, RZ, 0x3c, !PT ;  /* 0x000000070c037c12 */ /* 0x002fc8000f8e3cff */
[----:B------:R-:W-:-:S04]  /*2a80*/  SHF.L.U32 R0, R3, 0x1f, RZ ;  /* 0x0000001f03007819 */ /* 0x000fc800000006ff */
[----:B------:R-:W1:Y:S02]  /*2a90*/  SYNCS.PHASECHK.TRANS64 P0, [UR4+0xb0], R0 ;  /* 0x0000b000ff0075a7 */ /* 0x000e640008001004 */
[----:B-1----:R-:W-:Y:S05]  /*2aa0*/  @P0 EXIT ;  /* 0x000000000000094d */ /* 0x002fea0003800000 */
[----:B------:R-:W-:Y:S02]  /*2ab0*/  SHF.L.U32 R3, R3, 0x1f, RZ ;  /* 0x0000001f03037819 */ /* 0x000fe400000006ff */
[----:B------:R-:W-:-:S07]  /*2ac0*/  MOV R0, UR4 ;  /* 0x0000000400007c02 */ /* 0x000fce0008000f00 */
.L_x_48:
[----:B-1----:R1:W2:Y:S02]  /*2ad0*/  SYNCS.PHASECHK.TRANS64.TRYWAIT P0, [R0+URZ+0xb0], R3 ;  /* 0x0000b003000075a7 */ /* 0x0022a400080011ff */
[----:B--2---:R-:W-:Y:S05]  /*2ae0*/  @!P0 NANOSLEEP.SYNCS 0x989680 ;  /* 0x009896800000895d */ /* 0x004fea0003900000 */
[----:B------:R-:W2:Y:S02]  /*2af0*/  @!P0 SYNCS.PHASECHK.TRANS64 P0, [R0+URZ+0xb0], R3 ;  /* 0x0000b003000085a7 */ /* 0x000ea400080010ff */
[----:B--2---:R-:W-:Y:S05]  /*2b00*/  @P0 EXIT ;  /* 0x000000000000094d */ /* 0x004fea0003800000 */
[----:B------:R-:W-:Y:S05]  /*2b10*/  BRA `(.L_x_48) ;  /* 0xfffffffc00ec7947 */ /* 0x000fea000383ffff */
.L_x_41:
[----:B------:R-:W-:-:S09]  /*2b20*/  UISETP.NE.AND UP1, UPT, UR8, URZ, UPT ;  /* 0x000000ff0800728c */ /* 0x000fd2000bf25270 */
[----:B------:R-:W-:Y:S05]  /*2b30*/  BRA.U UP1, `(.L_x_49) ;  /* 0x0000000d01cc7547 */ /* 0x000fea000b800000 */
[----:B------:R-:W-:Y:S01]  /*2b40*/  UMOV UR4, 0x40 ;  /* 0x0000004000047882 */ /* 0x000fe20000000000 */
[----:B------:R-:W-:Y:S01]  /*2b50*/  NOP ;  /* 0x0000000000007918 */ /* 0x000fe20000000000 */
[----:B------:R-:W-:Y:S01]  /*2b60*/  ULEA UR4, UR37, UR4, 0x18 ;  /* 0x0000000425047291 */ /* 0x000fe2000f8ec0ff */
[----:B------:R-:W-:Y:S02]  /*2b70*/  UMOV UR5, 0x400 ;  /* 0x0000040000057882 */ /* 0x000fe40000000000 */
[----:B------:R-:W-:-:S06]  /*2b80*/  ULEA UR37, UR37, UR5, 0x18 ;  /* 0x0000000525257291 */ /* 0x000fcc000f8ec0ff */
[----:B------:R-:W1:Y:S02]  /*2b90*/  LDS.U8 R0, [UR4+0x1c] ;  /* 0x00001c04ff007984 */ /* 0x000e640008000000 */
[----:B-1----:R-:W-:-:S13]  /*2ba0*/  ISETP.NE.AND P0, PT, R0, RZ, PT ;  /* 0x000000ff0000720c */ /* 0x002fda0003f05270 */
[----:B------:R-:W-:Y:S05]  /*2bb0*/  @P0 BRA `(.L_x_50) ;  /* 0x0000000000580947 */ /* 0x000fea0003800000 */
[----:B------:R-:W-:-:S13]  /*2bc0*/  ELECT P0, URZ, PT ;  /* 0x0000000000ff782f */ /* 0x000fda0003800000 */
[----:B------:R-:W-:Y:S05]  /*2bd0*/  @!P0 BRA `(.L_x_51) ;  /* 0x0000000000608947 */ /* 0x000fea0003800000 */
[----:B------:R-:W-:Y:S01]  /*2be0*/  UMOV UR5, 0x10 ;  /* 0x0000001000057882 */ /* 0x000fe20000000000 */
[----:B------:R-:W-:Y:S01]  /*2bf0*/  HFMA2 R0, -RZ, RZ, 0, 5.9604644775390625e-08 ;  /* 0x00000001ff007431 */ /* 0x000fe200000001ff */
[----:B------:R-:W-:-:S03]  /*2c00*/  MOV R2, 0xffff ;  /* 0x0000ffff00027802 */ /* 0x000fc60000000f00 */
[----:B------:R-:W-:Y:S04]  /*2c10*/  DEPBAR.LE SB1, 0x36 ;  /* 0x00009d800000791a */ /* 0x000fe80000000000 */
[----:B------:R-:W1:Y:S02]  /*2c20*/  UTCATOMSWS.FIND_AND_SET.ALIGN UP0, UR5, UR5 ;  /* 0x00000005000575e3 */ /* 0x000e640008000800 */
[----:B-1----:R-:W-:Y:S01]  /*2c30*/  MOV R3, UR5 ;  /* 0x0000000500037c02 */ /* 0x002fe20008000f00 */
[----:B------:R-:W-:Y:S06]  /*2c40*/  BRA.U UP0, `(.L_x_52) ;  /* 0x0000000100187547 */ /* 0x000fec000b800000 */
.L_x_53:
[----:B------:R-:W-:Y:S05]  /*2c50*/  NANOSLEEP 0x64 ;  /* 0x000000640000795d */ /* 0x000fea0003800000 */
[----:B------:R-:W-:-:S05]  /*2c60*/  UMOV UR5, 0x10 ;  /* 0x0000001000057882 */ /* 0x000fca0000000000 */
[----:B------:R-:W-:Y:S04]  /*2c70*/  DEPBAR.LE SB1, 0x36 ;  /* 0x00009d800000791a */ /* 0x000fe80000000000 */
[----:B------:R-:W1:Y:S02]  /*2c80*/  UTCATOMSWS.FIND_AND_SET.ALIGN UP0, UR5, UR5 ;  /* 0x00000005000575e3 */ /* 0x000e640008000800 */
[----:B-1----:R-:W-:Y:S01]  /*2c90*/  MOV R3, UR5 ;  /* 0x0000000500037c02 */ /* 0x002fe20008000f00 */
[----:B------:R-:W-:Y:S05]  /*2ca0*/  BRA.U !UP0, `(.L_x_53) ;  /* 0xfffffffd08e87547 */ /* 0x000fea000b83ffff */
.L_x_52:
[-C--:B------:R-:W-:Y:S02]  /*2cb0*/  SHF.L.U32 R2, R2, R3.reuse, RZ ;  /* 0x0000000302027219 */ /* 0x080fe400000006ff */
[----:B------:R-:W-:Y:S01]  /*2cc0*/  SHF.L.U32 R0, R0, R3, RZ ;  /* 0x0000000300007219 */ /* 0x000fe200000006ff */
[----:B------:R-:W-:Y:S02]  /*2cd0*/  IMAD.SHL.U32 R3, R3, 0x20, RZ ;  /* 0x0000002003037824 */ /* 0x000fe400078e00ff */
[----:B------:R1:W-:Y:S04]  /*2ce0*/  ATOMS.OR RZ, [UR4+0x14], R2 ;  /* 0x00001402ffff798c */ /* 0x0003e8000b000004 */
[----:B------:R1:W-:Y:S04]  /*2cf0*/  ATOMS.OR RZ, [UR4+0x18], R0 ;  /* 0x00001800ffff798c */ /* 0x0003e8000b000004 */
[----:B------:R1:W-:Y:S01]  /*2d00*/  STS [UR37+0x150], R3 ;  /* 0x00015003ff007988 */ /* 0x0003e20008000825 */
[----:B------:R-:W-:Y:S05]  /*2d10*/  BRA `(.L_x_51) ;  /* 0x0000000000107947 */ /* 0x000fea0003800000 */
.L_x_50:
[----:B------:R-:W-:Y:S02]  /*2d20*/  MOV R0, 0xffffffff ;  /* 0xffffffff00007802 */ /* 0x000fe40000000f00 */
[----:B------:R-:W-:-:S03]  /*2d30*/  MOV R2, 0x2d60 ;  /* 0x00002d6000027802 */ /* 0x000fc60000000f00 */
[----:B------:R1:W-:Y:S04]  /*2d40*/  STS [UR37+0x150], R0 ;  /* 0x00015000ff007988 */ /* 0x0003e80008000825 */
[----:B-1-3-5:R-:W-:Y:S05]  /*2d50*/  CALL.REL.NOINC `($__internal_1_$__cuda_sm10x_tcgen05_guardrail_trap_phase_invalid_during_alloc) ;  /* 0x0000006c00fc7944 */ /* 0x02afea0003c00000 */
.L_x_51:
[----:B------:R-:W-:Y:S05]  /*2d60*/  WARPSYNC.ALL ;  /* 0x0000000000007948 */ /* 0x000fea0003800000 */
[----:B------:R-:W2:Y:S01]  /*2d70*/  S2UR UR5, SR_CgaCtaId ;  /* 0x00000000000579c3 */ /* 0x000ea20000008800 */
[----:B------:R-:W-:Y:S01]  /*2d80*/  UMOV UR4, 0x400 ;  /* 0x0000040000047882 */ /* 0x000fe20000000000 */
[----:B------:R-:W-:-:S06]  /*2d90*/  NOP ;  /* 0x0000000000007918 */ /* 0x000fcc0000000000 */
[----:B------:R-:W-:Y:S06]  /*2da0*/  BAR.ARV 0x6, 0xa0 ;  /* 0x0182800000007b1d */ /* 0x000fec0000002000 */
[----:B------:R-:W4:Y:S01]  /*2db0*/  LDCU UR7, c[0x0][0x38c] ;  /* 0x00007180ff0777ac */ /* 0x000f220008000800 */
[----:B------:R-:W-:Y:S01]  /*2dc0*/  IMAD.MOV.U32 R11, RZ, RZ, 0x1 ;  /* 0x00000001ff0b7424 */ /* 0x000fe200078e00ff */
[----:B------:R-:W-:Y:S01]  /*2dd0*/  CS2R R8, SRZ ;  /* 0x0000000000087805 */ /* 0x000fe2000001ff00 */
[----:B------:R-:W-:Y:S01]  /*2de0*/  IMAD.MOV.U32 R10, RZ, RZ, RZ ;  /* 0x000000ffff0a7224 */ /* 0x000fe200078e00ff */
[----:B------:R-:W3:Y:S01]  /*2df0*/  LDCU UR6, c[0x0][0x38c] ;  /* 0x00007180ff0677ac */ /* 0x000ee20008000800 */
[----:B------:R-:W-:Y:S01]  /*2e00*/  UMOV UR15, URZ ;  /* 0x000000ff000f7c82 */ /* 0x000fe20008000000 */
[----:B------:R-:W-:Y:S01]  /*2e10*/  UMOV UR14, URZ ;  /* 0x000000ff000e7c82 */ /* 0x000fe20008000000 */
[----:B--2---:R-:W-:Y:S01]  /*2e20*/  ULEA UR5, UR5, UR4, 0x18 ;  /* 0x0000000405057291 */ /* 0x004fe2000f8ec0ff */
[----:B------:R-:W-:Y:S01]  /*2e30*/  UMOV UR24, 0x0 ;  /* 0x0000000000187882 */ /* 0x000fe20000000000 */
[----:B------:R-:W-:-:S02]  /*2e40*/  UMOV UR25, 0x44004a0 ;  /* 0x044004a000197882 */ /* 0x000fc40000000000 */
[----:B------:R-:W-:Y:S02]  /*2e50*/  UIADD3 UR10, UPT, UPT, UR5, 0x6400, URZ ;  /* 0x00006400050a7890 */ /* 0x000fe4000fffe0ff */
[----:B------:R-:W-:Y:S02]  /*2e60*/  UIADD3 UR11, UPT, UPT, UR5, 0x10400, URZ ;  /* 0x00010400050b7890 */ /* 0x000fe4000fffe0ff */
[----:B----4-:R-:W-:Y:S01]  /*2e70*/  UIADD3 UR7, UPT, UPT, UR7, 0x7f, URZ ;  /* 0x0000007f07077890 */ /* 0x010fe2000fffe0ff */
[----:B-1----:R-:W1:Y:S01]  /*2e80*/  LDS R0, [UR5+0x150] ;  /* 0x00015005ff007984 */ /* 0x002e620008000800 */
[----:B------:R-:W-:Y:S02]  /*2e90*/  USHF.R.U32.HI UR10, URZ, 0x4, UR10 ;  /* 0x00000004ff0a7899 */ /* 0x000fe4000801160a */
[----:B------:R-:W-:Y:S02]  /*2ea0*/  USHF.R.S32.HI UR4, URZ, 0x1f, UR7 ;  /* 0x0000001fff047899 */ /* 0x000fe40008011407 */
[----:B------:R-:W-:-:S02]  /*2eb0*/  USHF.R.U32.HI UR11, URZ, 0x4, UR11 ;  /* 0x00000004ff0b7899 */ /* 0x000fc4000801160b */
[----:B------:R-:W-:Y:S02]  /*2ec0*/  ULEA.HI UR4, UR4, UR7, URZ, 0x7 ;  /* 0x0000000704047291 */ /* 0x000fe4000f8f38ff */
[----:B------:R-:W-:Y:S02]  /*2ed0*/  ULOP3.LUT UR10, UR10, 0x3fff, URZ, 0xc0, !UPT ;  /* 0x00003fff0a0a7892 */ /* 0x000fe4000f8ec0ff */
[----:B------:R-:W-:Y:S02]  /*2ee0*/  USHF.R.S32.HI UR4, URZ, 0x7, UR4 ;  /* 0x00000007ff047899 */ /* 0x000fe40008011404 */
[----:B------:R-:W-:Y:S02]  /*2ef0*/  ULOP3.LUT UR11, UR11, 0x3fff, URZ, 0xc0, !UPT ;  /* 0x00003fff0b0b7892 */ /* 0x000fe4000f8ec0ff */
[----:B------:R-:W-:Y:S01]  /*2f00*/  UISETP.LT.AND UP0, UPT, UR4, 0x1, UPT ;  /* 0x000000010400788c */ /* 0x000fe2000bf01270 */
[----:B------:R-:W-:Y:S01]  /*2f10*/  UMOV UR22, 0x0 ;  /* 0x0000000000167882 */ /* 0x000fe20000000000 */
[----:B------:R-:W-:-:S02]  /*2f20*/  UMOV UR23, 0x44004a0 ;  /* 0x044004a000177882 */ /* 0x000fc40000000000 */
[----:B------:R-:W-:Y:S02]  /*2f30*/  USEL UR9, UR4, 0x1, !UP0 ;  /* 0x0000000104097887 */ /* 0x000fe4000c000000 */
[----:B------:R-:W-:Y:S02]  /*2f40*/  ULOP3.LUT UR10, UR10, 0x10000, URZ, 0xfc, !UPT ;  /* 0x000100000a0a7892 */ /* 0x000fe4000f8efcff */
[----:B------:R-:W-:Y:S02]  /*2f50*/  ULOP3.LUT UR11, UR11, 0x10000, URZ, 0xfc, !UPT ;  /* 0x000100000b0b7892 */ /* 0x000fe4000f8efcff */
[----:B------:R-:W-:Y:S02]  /*2f60*/  UIADD3 UR9, UPT, UPT, -UR9, URZ, URZ ;  /* 0x000000ff09097290 */ /* 0x000fe4000fffe1ff */
[----:B---3--:R-:W-:Y:S01]  /*2f70*/  UISETP.GE.AND UP3, UPT, UR6, 0x1, UPT ;  /* 0x000000010600788c */ /* 0x008fe2000bf66270 */
[----:B------:R-:W-:Y:S01]  /*2f80*/  UMOV UR20, 0x0 ;  /* 0x0000000000147882 */ /* 0x000fe20000000000 */
[----:B------:R-:W-:Y:S01]  /*2f90*/  UMOV UR21, 0x44004a0 ;  /* 0x044004a000157882 */ /* 0x000fe20000000000 */
[----:B------:R-:W-:Y:S01]  /*2fa0*/  UMOV UR18, 0x0 ;  /* 0x0000000000127882 */ /* 0x000fe20000000000 */
[----:B------:R-:W-:Y:S01]  /*2fb0*/  UMOV UR19, 0x44004a0 ;  /* 0x044004a000137882 */ /* 0x000fe20000000000 */
[----:B-1----:R-:W-:-:S15]  /*2fc0*/  R2UR UR16, R0 ;  /* 0x00000000001072ca */ /* 0x002fde00000e0000 */
.L_x_60:
[----:B------:R-:W-:Y:S02]  /*2fd0*/  LEA R0, R10, UR5, 0x3 ;  /* 0x000000050a007c11 */ /* 0x000fe4000f8e18ff */
[----:B------:R-:W-:Y:S02]  /*2fe0*/  SHF.L.U32 R5, R9, 0x1f, RZ ;  /* 0x0000001f09057819 */ /* 0x000fe400000006ff */
[----:B------:R-:W-:Y:S01]  /*2ff0*/  PLOP3.LUT P0, PT, PT, PT, UP3, 0x80, 0x8 ;  /* 0x000000000008781c */ /* 0x000fe20003f0f038 */
[----:B------:R-:W-:Y:S01]  /*3000*/  VIADD R3, R0, 0xb0 ;  /* 0x000000b000037836 */ /* 0x000fe20000000000 */
[----:B-1----:R-:W1:Y:S02]  /*3010*/  SYNCS.PHASECHK.TRANS64.TRYWAIT P1, [R0+URZ+0xa0], R5 ;  /* 0x0000a005000075a7 */ /* 0x002e6400080211ff */
[----:B-1-3--:R-:W-:Y:S09]  /*3020*/  @!P1 BRA `(.L_x_54) ;  /* 0x00000064004c9947 */ /* 0x00aff20003800000 */
.L_x_143:
[----:B------:R-:W-:Y:S01]  /*3030*/  LEA R4, R10, UR5, 0x4 ;  /* 0x000000050a047c11 */ /* 0x000fe2000f8e20ff */
[----:B------:R-:W-:Y:S01]  /*3040*/  @UP3 ULEA UR6, UR14, UR5, 0x3 ;  /* 0x000000050e063291 */ /* 0x000fe2000f8e18ff */
[----:B------:R-:W-:Y:S01]  /*3050*/  PLOP3.LUT P2, PT, PT, PT, PT, 0x80, 0x8 ;  /* 0x000000000008781c */ /* 0x000fe20003f4f070 */
[----:B------:R-:W-:Y:S01]  /*3060*/  ULEA UR7, UR15, UR5, 0x3 ;  /* 0x000000050f077291 */ /* 0x000fe2000f8e18ff */
[----:B------:R-:W-:Y:S02]  /*3070*/  PRMT R3, RZ, 0x654, R3 ;  /* 0x00000654ff037816 */ /* 0x000fe40000000003 */
[----:B-1----:R-:W1:Y:S01]  /*3080*/  LDS.128 R4, [R4+0x130] ;  /* 0x0001300004047984 */ /* 0x002e620000000c00 */
[----:B------:R-:W-:Y:S02]  /*3090*/  @P0 SHF.L.U32 R2, R8, 0x1f, RZ ;  /* 0x0000001f08020819 */ /* 0x000fe400000006ff */
[----:B------:R-:W-:Y:S01]  /*30a0*/  SHF.L.U32 R0, R11, 0x1f, RZ ;  /* 0x0000001f0b007819 */ /* 0x000fe200000006ff */
[----:B------:R-:W-:Y:S01]  /*30b0*/  @!PT LDS RZ, [RZ] ;  /* 0x00000000fffff984 */ /* 0x000fe20000000800 */
[----:B------:R-:W-:Y:S01]  /*30c0*/  @!PT LDS RZ, [RZ] ;  /* 0x00000000fffff984 */ /* 0x000fe20000000800 */
[----:B------:R-:W-:Y:S01]  /*30d0*/  @!PT LDS RZ, [RZ] ;  /* 0x00000000fffff984 */ /* 0x000fe20000000800 */
[----:B------:R-:W-:Y:S01]  /*30e0*/  @!PT LDS RZ, [RZ] ;  /* 0x00000000fffff984 */ /* 0x000fe20000000800 */
[----:B------:R2:W-:Y:S06]  /*30f0*/  MEMBAR.ALL.CTA ;  /* 0x0000000000007992 */ /* 0x0005ec0000008000 */
[----:B--2---:R-:W2:Y:S02]  /*3100*/  FENCE.VIEW.ASYNC.S ;  /* 0x00000000000073c6 */ /* 0x004ea40000000000 */
[----:B--2---:R2:W-:Y:S01]  /*3110*/  SYNCS.ARRIVE.TRANS64.RED.A1T0 RZ, [R3+URZ], RZ ;  /* 0x000000ff03ff79a7 */ /* 0x0045e200081004ff */
[----:B------:R2:W3:Y:S01]  /*3120*/  @P0 SYNCS.PHASECHK.TRANS64.TRYWAIT P2, [UR6], R2 ;  /* 0x00000002ff0005a7 */ /* 0x0004e20008041106 */
[----:B------:R-:W-:Y:S01]  /*3130*/  ULEA.HI UR6, UR15, UR15, URZ, 0x1 ;  /* 0x0000000f0f067291 */ /* 0x000fe2000f8f08ff */
[----:B-1----:R-:W-:-:S03]  /*3140*/  LOP3.LUT P1, RZ, R6, 0x1, RZ, 0xc0, !PT ;  /* 0x0000000106ff7812 */ /* 0x002fc6000782c0ff */
[----:B------:R-:W-:Y:S02]  /*3150*/  USHF.L.U32 UR8, UR6, 0x7, URZ ;  /* 0x0000000706087899 */ /* 0x000fe400080006ff */
[----:B------:R-:W-:Y:S02]  /*3160*/  ULOP3.LUT UR6, UR6, 0xffe, URZ, 0xc0, !UPT ;  /* 0x00000ffe06067892 */ /* 0x000fe4000f8ec0ff */
[----:B------:R-:W-:Y:S02]  /*3170*/  ULOP3.LUT UR8, UR8, 0xffffff00, URZ, 0xc0, !UPT ;  /* 0xffffff0008087892 */ /* 0x000fe4000f8ec0ff */
[----:B------:R-:W-:Y:S02]  /*3180*/  UIADD3 UR6, UPT, UPT, -UR6, UR15, URZ ;  /* 0x0000000f06067290 */ /* 0x000fe4000fffe1ff */
[----:B------:R-:W-:Y:S01]  /*3190*/  UIADD3 UR8, UPT, UPT, UR16, UR8, URZ ;  /* 0x0000000810087290 */ /* 0x000fe2000fffe0ff */
[----:B------:R-:W1:Y:S03]  /*31a0*/  SYNCS.PHASECHK.TRANS64.TRYWAIT P0, [UR7+0xe0], R0 ;  /* 0x0000e000ff0075a7 */ /* 0x000e660008001107 */
[----:B------:R-:W-:Y:S01]  /*31b0*/  ULEA UR8, UR6, UR8, 0x14 ;  /* 0x0000000806087291 */ /* 0x000fe2000f8ea0ff */
[----:B-123--:R-:W-:Y:S11]  /*31c0*/  @!P0 BRA `(.L_x_55) ;  /* 0x0000006000f88947 */ /* 0x00eff60003800000 */
.L_x_145:
[----:B------:R-:W-:Y:S01]  /*31d0*/  IADD3 R10, PT, PT, R10, 0x1, RZ ;  /* 0x000000010a0a7810 */ /* 0x000fe20007ffe0ff */
[----:B------:R-:W-:Y:S06]  /*31e0*/  BRA.U !UP3, `(.L_x_56) ;  /* 0x000000010bc07547 */ /* 0x000fec000b800000 */
[----:B------:R-:W-:Y:S01]  /*31f0*/  UPLOP3.LUT UP4, UPT, UPT, UPT, UPT, 0x40, 0x4 ;  /* 0x000000000004789c */ /* 0x000fe20003f8e870 */
[----:B------:R-:W-:Y:S01]  /*3200*/  UMOV UR13, UR9 ;  /* 0x00000009000d7c82 */ /* 0x000fe20008000000 */
[----:B------:R-:W-:Y:S01]  /*3210*/  UMOV UR12, UR4 ;  /* 0x00000004000c7c82 */ /* 0x000fe20008000000 */
[----:B------:R-:W-:-:S08]  /*3220*/  UMOV UR17, UR14 ;  /* 0x0000000e00117c82 */ /* 0x000fd00008000000 */
.L_x_59:
[----:B------:R-:W-:Y:S02]  /*3230*/  UIADD3 UR13, UPT, UPT, UR13, 0x1, URZ ;  /* 0x000000010d0d7890 */ /* 0x000fe4000fffe0ff */
[----:B--2---:R-:W-:Y:S02]  /*3240*/  ULEA UR6, UR17, UR5, 0x3 ;  /* 0x0000000511067291 */ /* 0x004fe4000f8e18ff */
[----:B------:R-:W-:Y:S01]  /*3250*/  UISETP.NE.AND UP0, UPT, UR13, URZ, UPT ;  /* 0x000000ff0d00728c */ /* 0x000fe2000bf05270 */
[----:B---3--:R-:W-:Y:S10]  /*3260*/  @P2 BRA `(.L_x_57) ;  /* 0x00000000000c2947 */ /* 0x008ff40003800000 */
[----:B-1----:R-:W-:Y:S04]  /*3270*/  SHF.L.U32 R3, R8, 0x1f, RZ ;  /* 0x0000001f08037819 */ /* 0x002fe800000006ff */
[----:B------:R-:W1:Y:S02]  /*3280*/  SYNCS.PHASECHK.TRANS64.TRYWAIT P0, [UR6], R3 ;  /* 0x00000003ff0075a7 */ /* 0x000e640008001106 */
[----:B-1----:R-:W-:Y:S05]  /*3290*/  @!P0 BRA `(.L_x_58) ;  /* 0x0000006000dc8947 */ /* 0x002fea0003800000 */
.L_x_57:
[----:B------:R-:W-:Y:S01]  /*32a0*/  UISETP.NE.AND UP1, UPT, UR12, 0x1, UPT ;  /* 0x000000010c00788c */ /* 0x000fe2000bf25270 */
[----:B------:R-:W-:Y:S01]  /*32b0*/  PLOP3.LUT P2, PT, PT, PT, PT, 0x80, 0x8 ;  /* 0x000000000008781c */ /* 0x000fe20003f4f070 */
[----:B------:R-:W-:Y:S02]  /*32c0*/  UIADD3 UR14, UPT, UPT, UR17, 0x1, URZ ;  /* 0x00000001110e7890 */ /* 0x000fe4000fffe0ff */
[----:B------:R-:W-:Y:S02]  /*32d0*/  ULEA UR28, UR17, UR11, 0xb ;  /* 0x0000000b111c7291 */ /* 0x000fe4000f8e58ff */
[----:B------:R-:W-:Y:S01]  /*32e0*/  UISETP.NE.AND UP2, UPT, UR14, 0x5, UPT ;  /* 0x000000050e00788c */ /* 0x000fe2000bf45270 */
[----:B------:R-:W-:Y:S01]  /*32f0*/  PLOP3.LUT P0, PT, PT, PT, UP1, 0x80, 0x8 ;  /* 0x000000000008781c */ /* 0x000fe20003f0f018 */
[----:B------:R-:W-:Y:S02]  /*3300*/  UIADD3 UR40, UPT, UPT, UR28, 0x2, URZ ;  /* 0x000000021c287890 */ /* 0x000fe4000fffe0ff */
[----:B------:R-:W-:Y:S02]  /*3310*/  USEL UR27, URZ, 0x1, UP2 ;  /* 0x00000001ff1b7887 */ /* 0x000fe40009000000 */
[----:B------:R-:W-:Y:S02]  /*3320*/  USEL UR14, UR14, URZ, UP2 ;  /* 0x000000ff0e0e7287 */ /* 0x000fe40009000000 */
[----:B------:R-:W-:Y:S02]  /*3330*/  UIADD3 UR36, UPT, UPT, UR28, 0x4, URZ ;  /* 0x000000041c247890 */ /* 0x000fe4000fffe0ff */
[----:B------:R-:W-:Y:S01]  /*3340*/  @UP1 ULEA UR26, UR14, UR5, 0x3 ;  /* 0x000000050e1a1291 */ /* 0x000fe2000f8e18ff */
[----:B------:R-:W-:Y:S01]  /*3350*/  LOP3.LUT R8, R8, UR27, RZ, 0x3c, !PT ;  /* 0x0000001b08087c12 */ /* 0x000fe2000f8e3cff */
[----:B------:R-:W-:Y:S02]  /*3360*/  UIADD3 UR32, UPT, UPT, UR28, 0x6, URZ ;  /* 0x000000061c207890 */ /* 0x000fe4000fffe0ff */
[----:B------:R-:W-:Y:S01]  /*3370*/  UIADD3 UR6, UPT, UPT, UR6, 0x28, URZ ;  /* 0x0000002806067890 */ /* 0x000fe2000fffe0ff */
[----:B-1----:R-:W-:Y:S01]  /*3380*/  @P0 SHF.L.U32 R0, R8, 0x1f, RZ ;  /* 0x0000001f08000819 */ /* 0x002fe200000006ff */
[----:B------:R-:W-:Y:S01]  /*3390*/  UIADD3 UR12, UPT, UPT, UR12, -0x1, URZ ;  /* 0xffffffff0c0c7890 */ /* 0x000fe2000fffe0ff */
[----:B------:R-:W-:Y:S02]  /*33a0*/  UMOV UR29, 0x40004040 ;  /* 0x40004040001d7882 */ /* 0x000fe40000000000 */
[----:B------:R2:W3:Y:S01]  /*33b0*/  @P0 SYNCS.PHASECHK.TRANS64.TRYWAIT P2, [UR26], R0 ;  /* 0x00000000ff0005a7 */ /* 0x0004e2000804111a */
[----:B------:R-:W-:Y:S01]  /*33c0*/  ULEA UR26, UR17, UR10, 0x9 ;  /* 0x0000000a111a7291 */ /* 0x000fe2000f8e48ff */
[----:B------:R-:W-:Y:S01]  /*33d0*/  UMOV UR27, 0x40004040 ;  /* 0x40004040001b7882 */ /* 0x000fe20000000000 */
[----:B------:R-:W-:Y:S02]  /*33e0*/  UMOV UR41, 0x40004040 ;  /* 0x4000404000297882 */ /* 0x000fe40000000000 */
[----:B------:R-:W-:Y:S02]  /*33f0*/  UIADD3 UR38, UPT, UPT, UR26, 0x2, URZ ;  /* 0x000000021a267890 */ /* 0x000fe4000fffe0ff */
[----:B------:R-:W-:Y:S02]  /*3400*/  UIADD3 UR34, UPT, UPT, UR26, 0x4, URZ ;  /* 0x000000041a227890 */ /* 0x000fe4000fffe0ff */
[----:B------:R-:W-:Y:S01]  /*3410*/  UIADD3 UR30, UPT, UPT, UR26, 0x6, URZ ;  /* 0x000000061a1e7890 */ /* 0x000fe2000fffe0ff */
[----:B------:R2:W-:Y:S01]  /*3420*/  UTCIMMA gdesc[UR26], gdesc[UR28], tmem[UR8], tmem[UR24], idesc[UR25], UP4 ;  /* 0x00ff181c1a0075ea */ /* 0x0005e2000a000108 */
[----:B------:R-:W-:Y:S01]  /*3430*/  UPLOP3.LUT UP4, UPT, UPT, UPT, UPT, 0x80, 0x8 ;  /* 0x000000000008789c */ /* 0x000fe20003f8f070 */
[----:B------:R-:W-:Y:S01]  /*3440*/  UMOV UR39, 0x40004040 ;  /* 0x4000404000277882 */ /* 0x000fe20000000000 */
[----:B------:R-:W-:Y:S01]  /*3450*/  UMOV UR37, 0x40004040 ;  /* 0x4000404000257882 */ /* 0x000fe20000000000 */
[----:B------:R2:W-:Y:S01]  /*3460*/  UTCIMMA gdesc[UR38], gdesc[UR40], tmem[UR8], tmem[UR22], idesc[UR23], UPT ;  /* 0x00ff1628260075ea */ /* 0x0005e2000b800108 */
[----:B------:R-:W-:Y:S01]  /*3470*/  UMOV UR35, 0x40004040 ;  /* 0x4000404000237882 */ /* 0x000fe20000000000 */
[----:B------:R-:W-:Y:S01]  /*3480*/  UMOV UR33, 0x40004040 ;  /* 0x4000404000217882 */ /* 0x000fe20000000000 */
[----:B------:R-:W-:Y:S01]  /*3490*/  UMOV UR31, 0x40004040 ;  /* 0x40004040001f7882 */ /* 0x000fe20000000000 */
[----:B------:R2:W-:Y:S01]  /*34a0*/  UTCIMMA gdesc[UR34], gdesc[UR36], tmem[UR8], tmem[UR20], idesc[UR21], UPT ;  /* 0x00ff1424220075ea */ /* 0x0005e2000b800108 */
[----:B------:R2:W-:Y:S01]  /*34b0*/  UTCIMMA gdesc[UR30], gdesc[UR32], tmem[UR8], tmem[UR18], idesc[UR19], UPT ;  /* 0x00ff12201e0075ea */ /* 0x0005e2000b800108 */
[----:B------:R2:W-:Y:S01]  /*34c0*/  UTCBAR [UR6], URZ ;  /* 0x000000ff060073e9 */ /* 0x0005e200080000ff */
[----:B------:R-:W-:Y:S01]  /*34d0*/  UMOV UR17, UR14 ;  /* 0x0000000e00117c82 */ /* 0x000fe20008000000 */
[----:B------:R-:W-:Y:S05]  /*34e0*/  BRA.U UP0, `(.L_x_59) ;  /* 0xfffffffd00507547 */ /* 0x000fea000b83ffff */
.L_x_56:
[----:B------:R-:W-:Y:S01]  /*34f0*/  UIADD3 UR15, UPT, UPT, UR15, 0x1, URZ ;  /* 0x000000010f0f7890 */ /* 0x000fe2000fffe0ff */
[C---:B------:R-:W-:Y:S01]  /*3500*/  ISETP.NE.AND P0, PT, R10.reuse, 0x2, PT ;  /* 0x000000020a00780c */ /* 0x040fe20003f05270 */
[----:B------:R-:W-:Y:S02]  /*3510*/  UIADD3 UR7, UPT, UPT, UR7, 0xc0, URZ ;  /* 0x000000c007077890 */ /* 0x000fe4000fffe0ff */
[----:B------:R-:W-:Y:S01]  /*3520*/  UISETP.NE.AND UP0, UPT, UR15, 0x4, UPT ;  /* 0x000000040f00788c */ /* 0x000fe2000bf05270 */
[----:B-12---:R-:W-:Y:S02]  /*3530*/  SEL R0, RZ, 0x1, P0 ;  /* 0x00000001ff007807 */ /* 0x006fe40000000000 */
[----:B------:R-:W-:Y:S01]  /*3540*/  SEL R10, R10, RZ, P0 ;  /* 0x000000ff0a0a7207 */ /* 0x000fe20000000000 */
[----:B------:R-:W-:Y:S01]  /*3550*/  USEL UR6, URZ, 0x1, UP0 ;  /* 0x00000001ff067887 */ /* 0x000fe20008000000 */
[----:B------:R-:W-:Y:S01]  /*3560*/  LOP3.LUT R9, R9, R0, RZ, 0x3c, !PT ;  /* 0x0000000009097212 */ /* 0x000fe200078e3cff */
[----:B------:R-:W-:Y:S01]  /*3570*/  USEL UR15, UR15, URZ, UP0 ;  /* 0x000000ff0f0f7287 */ /* 0x000fe20008000000 */
[----:B------:R1:W-:Y:S03]  /*3580*/  UTCBAR [UR7], URZ ;  /* 0x000000ff070073e9 */ /* 0x0003e600080000ff */
[----:B------:R-:W-:Y:S01]  /*3590*/  LOP3.LUT R11, R11, UR6, RZ, 0x3c, !PT ;  /* 0x000000060b0b7c12 */ /* 0x000fe2000f8e3cff */
[----:B------:R-:W-:Y:S07]  /*35a0*/  @P1 BRA `(.L_x_60) ;  /* 0xfffffff800881947 */ /* 0x000fee000383ffff */
[----:B------:R-:W2:Y:S01]  /*35b0*/  S2UR UR4, SR_CgaCtaId ;  /* 0x00000000000479c3 */ /* 0x000ea20000008800 */
[----:B------:R-:W-:Y:S01]  /*35c0*/  ELECT P0, URZ, PT ;  /* 0x0000000000ff782f */ /* 0x000fe20003800000 */
[----:B------:R-:W-:Y:S01]  /*35d0*/  IMAD.MOV.U32 R0, RZ, RZ, 0x1 ;  /* 0x00000001ff007424 */ /* 0x000fe200078e00ff */
[----:B------:R-:W-:Y:S01]  /*35e0*/  UIADD3 UR5, UPT, UPT, UR5, 0xe0, URZ ;  /* 0x000000e005057890 */ /* 0x000fe2000fffe0ff */
[----:B------:R-:W-:Y:S01]  /*35f0*/  SHF.L.U32 R3, R11, 0x1f, RZ ;  /* 0x0000001f0b037819 */ /* 0x000fe200000006ff */
[----:B------:R-:W-:-:S03]  /*3600*/  UMOV UR6, 0x40 ;  /* 0x0000004000067882 */ /* 0x000fc60000000000 */
[----:B------:R-:W-:Y:S01]  /*3610*/  UVIRTCOUNT.DEALLOC.SMPOOL 0x80 ;  /* 0x000000800000784c */ /* 0x000fe20000000000 */
[----:B--2---:R-:W-:Y:S02]  /*3620*/  ULEA UR4, UR4, UR6, 0x18 ;  /* 0x0000000604047291 */ /* 0x004fe4000f8ec0ff */
[----:B------:R-:W-:-:S07]  /*3630*/  ULEA UR6, UR15, UR5, 0x3 ;  /* 0x000000050f067291 */ /* 0x000fce000f8e18ff */
[----:B------:R2:W-:Y:S02]  /*3640*/  @P0 STS.U8 [UR4+0x1c], R0 ;  /* 0x00001c00ff000988 */ /* 0x0005e40008000004 */
[----:B------:R-:W4:Y:S02]  /*3650*/  SYNCS.PHASECHK.TRANS64.TRYWAIT P0, [UR6], R3 ;  /* 0x00000003ff0075a7 */ /* 0x000f240008001106 */
[----:B--2-4-:R-:W-:Y:S05]  /*3660*/  @!P0 BRA `(.L_x_61) ;  /* 0x0000006000008947 */ /* 0x014fea0003800000 */
.L_x_148:
[----:B-1----:R-:W-:-:S04]  /*3670*/  UIADD3 UR7, UPT, UPT, UR15, 0x1, URZ ;  /* 0x000000010f077890 */ /* 0x002fc8000fffe0ff */
[----:B------:R-:W-:-:S04]  /*3680*/  UISETP.NE.AND UP0, UPT, UR7, 0x4, UPT ;  /* 0x000000040700788c */ /* 0x000fc8000bf05270 */
[----:B------:R-:W-:Y:S02]  /*3690*/  USEL UR8, URZ, 0x1, UP0 ;  /* 0x00000001ff087887 */ /* 0x000fe40008000000 */
[----:B------:R-:W-:-:S04]  /*36a0*/  USEL UR7, UR7, URZ, UP0 ;  /* 0x000000ff07077287 */ /* 0x000fc80008000000 */
[----:B------:R-:W-:Y:S01]  /*36b0*/  ULEA UR6, UR7, UR5, 0x3 ;  /* 0x0000000507067291 */ /* 0x000fe2000f8e18ff */
[----:B------:R-:W-:-:S04]  /*36c0*/  LOP3.LUT R2, R11, UR8, RZ, 0x3c, !PT ;  /* 0x000000080b027c12 */ /* 0x000fc8000f8e3cff */
[----:B--2---:R-:W-:-:S04]  /*36d0*/  SHF.L.U32 R3, R2, 0x1f, RZ ;  /* 0x0000001f02037819 */ /* 0x004fc800000006ff */
[----:B------:R-:W1:Y:S02]  /*36e0*/  SYNCS.PHASECHK.TRANS64.TRYWAIT P0, [UR6], R3 ;  /* 0x00000003ff0075a7 */ /* 0x000e640008001106 */
[----:B-1----:R-:W-:Y:S05]  /*36f0*/  @!P0 BRA `(.L_x_62) ;  /* 0x0000005c00f48947 */ /* 0x002fea0003800000 */
.L_x_150:
        /* <DEDUP_REMOVED lines=9> */
.L_x_152:
[----:B------:R-:W-:-:S04]  /*3790*/  UIADD3 UR7, UPT, UPT, UR7, 0x1, URZ ;  /* 0x0000000107077890 */ /* 0x000fc8000fffe0ff */
[----:B------:R-:W-:-:S04]  /*37a0*/  UISETP.NE.AND UP0, UPT, UR7, 0x4, UPT ;  /* 0x000000040700788c */ /* 0x000fc8000bf05270 */
[----:B------:R-:W-:Y:S02]  /*37b0*/  USEL UR6, URZ, 0x1, UP0 ;  /* 0x00000001ff067887 */ /* 0x000fe40008000000 */
[----:B------:R-:W-:-:S04]  /*37c0*/  USEL UR7, UR7, URZ, UP0 ;  /* 0x000000ff07077287 */ /* 0x000fc80008000000 */
[----:B------:R-:W-:Y:S01]  /*37d0*/  ULEA UR7, UR7, UR5, 0x3 ;  /* 0x0000000507077291 */ /* 0x000fe2000f8e18ff */
[----:B-1----:R-:W-:-:S04]  /*37e0*/  LOP3.LUT R3, R2, UR6, RZ, 0x3c, !PT ;  /* 0x0000000602037c12 */ /* 0x002fc8000f8e3cff */
[----:B------:R-:W-:-:S04]  /*37f0*/  SHF.L.U32 R3, R3, 0x1f, RZ ;  /* 0x0000001f03037819 */ /* 0x000fc800000006ff */
[----:B------:R-:W1:Y:S02]  /*3800*/  SYNCS.PHASECHK.TRANS64.TRYWAIT P0, [UR7], R3 ;  /* 0x00000003ff0075a7 */ /* 0x000e640008001107 */
[----:B-1----:R-:W-:Y:S05]  /*3810*/  @!P0 BRA `(.L_x_64) ;  /* 0x0000005c00dc8947 */ /* 0x002fea0003800000 */
.L_x_154:
[----:B------:R-:W-:Y:S01]  /*3820*/  NOP ;  /* 0x0000000000007918 */ /* 0x000fe20000000000 */
[----:B-1----:R-:W1:Y:S01]  /*3830*/  LDS R0, [UR4+0x14] ;  /* 0x00001404ff007984 */ /* 0x002e620008000800 */
[----:B------:R-:W-:Y:S01]  /*3840*/  ULOP3.LUT UR6, UR16, 0xffff, URZ, 0xc0, !UPT ;  /* 0x0000ffff10067892 */ /* 0x000fe2000f8ec0ff */
[----:B------:R-:W-:Y:S01]  /*3850*/  UMOV UR8, 0xffff ;  /* 0x0000ffff00087882 */ /* 0x000fe20000000000 */
[----:B------:R-:W-:Y:S02]  /*3860*/  UMOV UR5, 0x1 ;  /* 0x0000000100057882 */ /* 0x000fe40000000000 */
[----:B------:R-:W-:-:S04]  /*3870*/  USHF.R.U32.HI UR6, URZ, 0x5, UR6 ;  /* 0x00000005ff067899 */ /* 0x000fc80008011606 */
[----:B------:R-:W-:Y:S02]  /*3880*/  USHF.L.U32 UR8, UR8, UR6, URZ ;  /* 0x0000000608087299 */ /* 0x000fe400080006ff */
[----:B------:R-:W-:-:S04]  /*3890*/  USHF.L.U32 UR5, UR5, UR6, URZ ;  /* 0x0000000605057299 */ /* 0x000fc800080006ff */
[----:B-1----:R-:W-:-:S04]  /*38a0*/  LOP3.LUT R0, R0, UR8, RZ, 0xc0, !PT ;  /* 0x0000000800007c12 */ /* 0x002fc8000f8ec0ff */
[----:B------:R-:W-:-:S13]  /*38b0*/  ISETP.NE.AND P0, PT, R0, UR8, PT ;  /* 0x0000000800007c0c */ /* 0x000fda000bf05270 */
[----:B------:R-:W-:Y:S05]  /*38c0*/  @P0 BRA `(.L_x_65) ;  /* 0x0000000000580947 */ /* 0x000fea0003800000 */
[----:B------:R-:W1:Y:S02]  /*38d0*/  LDS R0, [UR4+0x18] ;  /* 0x00001804ff007984 */ /* 0x000e640008000800 */
[----:B-1----:R-:W-:-:S04]  /*38e0*/  LOP3.LUT R0, R0, UR5, RZ, 0xc0, !PT ;  /* 0x0000000500007c12 */ /* 0x002fc8000f8ec0ff */
[----:B------:R-:W-:-:S13]  /*38f0*/  ISETP.NE.AND P0, PT, R0, UR5, PT ;  /* 0x0000000500007c0c */ /* 0x000fda000bf05270 */
[----:B------:R-:W-:Y:S05]  /*3900*/  @P0 BRA `(.L_x_66) ;  /* 0x00000000003c0947 */ /* 0x000fea0003800000 */
[----:B------:R-:W1:Y:S01]  /*3910*/  S2R R2, SR_LANEID ;  /* 0x0000000000027919 */ /* 0x000e620000000000 */
[----:B------:R-:W-:Y:S01]  /*3920*/  ULOP3.LUT UR8, URZ, UR8, URZ, 0x33, !UPT ;  /* 0x00000008ff087292 */ /* 0x000fe2000f8e33ff */
[----:B------:R-:W-:Y:S01]  /*3930*/  LOP3.LUT R4, RZ, UR5, RZ, 0x33, !PT ;  /* 0x00000005ff047c12 */ /* 0x000fe2000f8e33ff */
[----:B------:R-:W-:Y:S02]  /*3940*/  VOTEU.ANY UR7, UPT, PT ;  /* 0x0000000000077886 */ /* 0x000fe400038e0100 */
[----:B------:R-:W-:Y:S01]  /*3950*/  UFLO.U32 UR7, UR7 ;  /* 0x00000007000772bd */ /* 0x000fe200080e0000 */
[----:B------:R-:W2:Y:S01]  /*3960*/  REDUX UR5, R4 ;  /* 0x00000000040573c4 */ /* 0x000ea20000000000 */
[----:B------:R-:W-:-:S06]  /*3970*/  IMAD.U32 R0, RZ, RZ, UR8 ;  /* 0x00000008ff007e24 */ /* 0x000fcc000f8e00ff */
[----:B------:R4:W-:Y:S01]  /*3980*/  UTCATOMSWS.AND URZ, UR8 ;  /* 0x0000000800ff79e3 */ /* 0x0009e20008000000 */
[----:B------:R-:W3:Y:S01]  /*3990*/  REDUX UR6, R0 ;  /* 0x00000000000673c4 */ /* 0x000ee20000000000 */
[----:B-1----:R-:W-:Y:S01]  /*39a0*/  ISETP.EQ.U32.AND P0, PT, R2, UR7, PT ;  /* 0x0000000702007c0c */ /* 0x002fe2000bf02070 */
[----:B--2---:R-:W-:Y:S01]  /*39b0*/  IMAD.U32 R2, RZ, RZ, UR5 ;  /* 0x00000005ff027e24 */ /* 0x004fe2000f8e00ff */
[----:B---3--:R-:W-:-:S11]  /*39c0*/  MOV R3, UR6 ;  /* 0x0000000600037c02 */ /* 0x008fd60008000f00 */
[----:B------:R4:W-:Y:S04]  /*39d0*/  @P0 ATOMS.AND RZ, [UR4+0x14], R3 ;  /* 0x00001403ffff098c */ /* 0x0009e8000a800004 */
[----:B------:R4:W-:Y:S01]  /*39e0*/  @P0 ATOMS.AND RZ, [UR4+0x18], R2 ;  /* 0x00001802ffff098c */ /* 0x0009e2000a800004 */
[----:B------:R-:W-:Y:S05]  /*39f0*/  BRA `(.L_x_67) ;  /* 0x0000000000147947 */ /* 0x000fea0003800000 */
.L_x_66:
[----:B------:R-:W-:Y:S02]  /*3a00*/  MOV R2, 0x3a20 ;  /* 0x00003a2000027802 */ /* 0x000fe40000000f00 */
[----:B---3-5:R-:W-:Y:S05]  /*3a10*/  CALL.REL.NOINC `($__internal_0_$__cuda_sm10x_tcgen05_guardrail_trap_col_being_dealloced_not_returned_by_alloc) ;  /* 0x0000006000c07944 */ /* 0x028fea0003c00000 */
[----:B------:R-:W-:Y:S05]  /*3a20*/  BRA `(.L_x_67) ;  /* 0x0000000000087947 */ /* 0x000fea0003800000 */
.L_x_65:
[----:B------:R-:W-:Y:S02]  /*3a30*/  MOV R2, 0x3a50 ;  /* 0x00003a5000027802 */ /* 0x000fe40000000f00 */
[----:B---3-5:R-:W-:Y:S05]  /*3a40*/  CALL.REL.NOINC `($__internal_2_$__cuda_sm10x_tcgen05_guardrail_trap_unallocated_columns_being_dealloced) ;  /* 0x0000006000cc7944 */ /* 0x028fea0003c00000 */
.L_x_67:
[----:B------:R-:W-:Y:S01]  /*3a50*/  NOP ;  /* 0x0000000000007918 */ /* 0x000fe20000000000 */
[----:B----4-:R-:W-:Y:S05]  /*3a60*/  EXIT ;  /* 0x000000000000794d */ /* 0x010fea0003800000 */
.L_x_49:
[----:B------:R-:W-:-:S09]  /*3a70*/  UISETP.NE.OR UP2, UPT, UR8, 0x3, !UP2 ;  /* 0x000000030800788c */ /* 0x000fd2000d745670 */
[----:B------:R-:W-:Y:S05]  /*3a80*/  BRA.U UP2, `(.L_x_68) ;  /* 0x0000001102147547 */ /* 0x000fea000b800000 */
[----:B------:R-:W1:Y:S01]  /*3a90*/  LDC R0, c[0x0][0xb30] ;  /* 0x0002cc00ff007b82 */ /* 0x000e620000000800 */
[----:B------:R-:W2:Y:S01]  /*3aa0*/  LDCU.64 UR8, c[0x0][0x888] ;  /* 0x00011100ff0877ac */ /* 0x000ea20008000a00 */
[----:B------:R-:W-:Y:S02]  /*3ab0*/  HFMA2 R29, -RZ, RZ, 0, 0 ;  /* 0x00000000ff1d7431 */ /* 0x000fe400000001ff */
[----:B------:R-:W-:Y:S01]  /*3ac0*/  IMAD.MOV.U32 R31, RZ, RZ, 0x1 ;  /* 0x00000001ff1f7424 */ /* 0x000fe200078e00ff */
[----:B------:R-:W-:Y:S01]  /*3ad0*/  MOV R23, 0x1000 ;  /* 0x0000100000177802 */ /* 0x000fe20000000f00 */
[----:B------:R-:W4:Y:S01]  /*3ae0*/  LDCU.64 UR4, c[0x0][0x890] ;  /* 0x00011200ff0477ac */ /* 0x000f220008000a00 */
[----:B------:R-:W-:Y:S01]  /*3af0*/  IMAD.MOV.U32 R30, RZ, RZ, RZ ;  /* 0x000000ffff1e7224 */ /* 0x000fe200078e00ff */
[----:B------:R-:W3:Y:S01]  /*3b00*/  LDC R19, c[0x0][0x370] ;  /* 0x0000dc00ff137b82 */ /* 0x000ee20000000800 */
[----:B------:R-:W-:Y:S01]  /*3b10*/  UMOV UR7, 0x400 ;  /* 0x0000040000077882 */ /* 0x000fe20000000000 */
[----:B------:R-:W-:-:S02]  /*3b20*/  UPLOP3.LUT UP1, UPT, UPT, UPT, UPT, 0x40, 0x4 ;  /* 0x000000000004789c */ /* 0x000fc40003f2e870 */
[----:B------:R-:W-:-:S04]  /*3b30*/  ULEA UR7, UR37, UR7, 0x18 ;  /* 0x0000000725077291 */ /* 0x000fc8000f8ec0ff */
[----:B------:R-:W3:Y:S01]  /*3b40*/  LDC R2, c[0x0][0xb0c] ;  /* 0x0002c300ff027b82 */ /* 0x000ee20000000800 */
[----:B------:R-:W-:Y:S02]  /*3b50*/  UIADD3 UR13, UPT, UPT, UR7, 0x68, URZ ;  /* 0x00000068070d7890 */ /* 0x000fe4000fffe0ff */
[----:B--2---:R-:W-:Y:S02]  /*3b60*/  UISETP.NE.U32.AND UP2, UPT, UR8, URZ, UPT ;  /* 0x000000ff0800728c */ /* 0x004fe4000bf45070 */
[----:B------:R-:W-:Y:S02]  /*3b70*/  UIADD3 UR33, UPT, UPT, UR7, 0x50, URZ ;  /* 0x0000005007217890 */ /* 0x000fe4000fffe0ff */
[----:B----4-:R-:W-:Y:S01]  /*3b80*/  UISETP.NE.U32.AND UP3, UPT, UR4, URZ, UPT ;  /* 0x000000ff0400728c */ /* 0x010fe2000bf65070 */
[----:B------:R-:W2:Y:S01]  /*3b90*/  LDC R18, c[0x0][0xb20] ;  /* 0x0002c800ff127b82 */ /* 0x000ea20000000800 */
[----:B-1----:R-:W-:Y:S01]  /*3ba0*/  ISETP.NE.AND P1, PT, R0, 0x1, PT ;  /* 0x000000010000780c */ /* 0x002fe20003f25270 */
[----:B------:R-:W-:-:S02]  /*3bb0*/  UISETP.NE.AND.EX UP2, UPT, UR9, URZ, UPT, UP2 ;  /* 0x000000ff0900728c */ /* 0x000fc4000bf45320 */
[----:B------:R-:W-:Y:S02]  /*3bc0*/  UIADD3 UR25, UPT, UPT, UR7, 0x58, URZ ;  /* 0x0000005807197890 */ /* 0x000fe4000fffe0ff */
[----:B------:R-:W-:Y:S02]  /*3bd0*/  UIADD3 UR17, UPT, UPT, UR7, 0x60, URZ ;  /* 0x0000006007117890 */ /* 0x000fe4000fffe0ff */
[----:B------:R-:W1:Y:S01]  /*3be0*/  LDC.64 R32, c[0x0][0x348] ;  /* 0x0000d200ff207b82 */ /* 0x000e620000000a00 */
[----:B------:R-:W-:Y:S02]  /*3bf0*/  UPRMT UR13, UR37, 0x654, UR13 ;  /* 0x00000654250d7896 */ /* 0x000fe4000800000d */
[----:B------:R-:W-:-:S05]  /*3c00*/  UISETP.NE.AND.EX UP3, UPT, UR5, URZ, UPT, UP3 ;  /* 0x000000ff0500728c */ /* 0x000fca000bf65330 */
[----:B------:R-:W4:Y:S08]  /*3c10*/  LDC.64 R16, c[0x0][0xb10] ;  /* 0x0002c400ff107b82 */ /* 0x000f300000000a00 */
[----:B------:R-:W1:Y:S08]  /*3c20*/  LDC.64 R6, c[0x0][0xb18] ;  /* 0x0002c600ff067b82 */ /* 0x000e700000000a00 */
[----:B------:R-:W1:Y:S08]  /*3c30*/  LDC.64 R4, c[0x0][0xb28] ;  /* 0x0002ca00ff047b82 */ /* 0x000e700000000a00 */
[----:B--23--:R-:W1:Y:S02]  /*3c40*/  LDC R22, c[0x0][0x374] ;  /* 0x0000dd00ff167b82 */ /* 0x00ce640000000800 */
.L_x_79:
[C---:B------:R-:W-:Y:S02]  /*3c50*/  LEA R0, R30.reuse, UR7, 0x3 ;  /* 0x000000071e007c11 */ /* 0x040fe4000f8e18ff */
[----:B------:R-:W-:Y:S02]  /*3c60*/  SHF.L.U32 R3, R29, 0x1f, RZ ;  /* 0x0000001f1d037819 */ /* 0x000fe400000006ff */
[----:B------:R-:W-:Y:S02]  /*3c70*/  LEA R24, R30, UR7, 0x4 ;  /* 0x000000071e187c11 */ /* 0x000fe4000f8e20ff */
[----:B--2---:R-:W2:Y:S02]  /*3c80*/  SYNCS.PHASECHK.TRANS64.TRYWAIT P0, [R0+URZ+0xa0], R3 ;  /* 0x0000a003000075a7 */ /* 0x004ea400080011ff */
[----:B--2---:R-:W-:Y:S05]  /*3c90*/  @!P0 BRA `(.L_x_69) ;  /* 0x0000005800d48947 */ /* 0x004fea0003800000 */
.L_x_155:
[----:B------:R-:W-:Y:S01]  /*3ca0*/  ISETP.GE.AND P0, PT, R40, 0x1, PT ;  /* 0x000000012800780c */ /* 0x000fe20003f06270 */
[----:B------:R-:W3:Y:S01]  /*3cb0*/  LDS.128 R24, [R24+0x130] ;  /* 0x0001300018187984 */ /* 0x000ee20000000c00 */
[----:B--2---:R-:W-:Y:S01]  /*3cc0*/  VIADD R0, R0, 0xb0 ;  /* 0x000000b000007836 */ /* 0x004fe20000000000 */
[----:B------:R-:W-:Y:S01]  /*3cd0*/  @!PT LDS RZ, [RZ] ;  /* 0x00000000fffff984 */ /* 0x000fe20000000800 */
[----:B------:R-:W-:Y:S01]  /*3ce0*/  @!PT LDS RZ, [RZ] ;  /* 0x00000000fffff984 */ /* 0x000fe20000000800 */
[----:B------:R-:W-:Y:S01]  /*3cf0*/  @!PT LDS RZ, [RZ] ;  /* 0x00000000fffff984 */ /* 0x000fe20000000800 */
[----:B------:R-:W-:Y:S01]  /*3d00*/  @!PT LDS RZ, [RZ] ;  /* 0x00000000fffff984 */ /* 0x000fe20000000800 */
[----:B------:R2:W-:Y:S06]  /*3d10*/  MEMBAR.ALL.CTA ;  /* 0x0000000000007992 */ /* 0x0005ec0000008000 */
[----:B--2---:R-:W2:Y:S01]  /*3d20*/  FENCE.VIEW.ASYNC.S ;  /* 0x00000000000073c6 */ /* 0x004ea20000000000 */
[----:B------:R-:W-:Y:S04]  /*3d30*/  PRMT R0, RZ, 0x654, R0 ;  /* 0x00000654ff007816 */ /* 0x000fe80000000000 */
[----:B--2---:R2:W-:Y:S01]  /*3d40*/  SYNCS.ARRIVE.TRANS64.RED.A1T0 RZ, [R0+URZ], RZ ;  /* 0x000000ff00ff79a7 */ /* 0x0045e200081004ff */
[----:B---3--:R-:W-:Y:S11]  /*3d50*/  LOP3.LUT P3, RZ, R26, 0x1, RZ, 0xc0, !PT ;  /* 0x000000011aff7812 */ /* 0x008ff6000786c0ff */
[----:B------:R-:W-:Y:S02]  /*3d60*/  @!UPT UIADD3 URZ, UPT, UPT, URZ, URZ, URZ ;  /* 0x000000fffffff290 */ /* 0x000fe4000fffe0ff */
[----:B------:R-:W-:Y:S02]  /*3d70*/  @P3 MOV R13, R24 ;  /* 0x00000018000d3202 */ /* 0x000fe40000000f00 */
[----:B------:R-:W-:Y:S01]  /*3d80*/  @P3 LOP3.LUT R8, R25, 0xffff, RZ, 0xc0, !PT ;  /* 0x0000ffff19083812 */ /* 0x000fe200078ec0ff */
[----:B--2---:R-:W-:Y:S06]  /*3d90*/  @!P0 BRA `(.L_x_70) ;  /* 0x0000000000a48947 */ /* 0x004fec0003800000 */
[----:B-1----:R-:W-:Y:S01]  /*3da0*/  IMAD.HI.U32 R35, R22, R7, RZ ;  /* 0x0000000716237227 */ /* 0x002fe200078e00ff */
[----:B------:R-:W-:Y:S02]  /*3db0*/  ISETP.NE.AND P0, PT, R6, 0x1, PT ;  /* 0x000000010600780c */ /* 0x000fe40003f05270 */
[----:B------:R-:W-:Y:S01]  /*3dc0*/  ISETP.NE.AND P2, PT, R40, 0x1, PT ;  /* 0x000000012800780c */ /* 0x000fe20003f45270 */
[----:B----4-:R-:W-:Y:S01]  /*3dd0*/  IMAD.HI.U32 R34, R19, R16, RZ ;  /* 0x0000001013227227 */ /* 0x010fe200078e00ff */
[----:B------:R-:W-:Y:S02]  /*3de0*/  SHF.R.U32.HI R35, RZ, R18, R35 ;  /* 0x00000012ff237219 */ /* 0x000fe40000011623 */
[----:B------:R-:W-:Y:S01]  /*3df0*/  ISETP.NE.AND P4, PT, R2, 0x1, PT ;  /* 0x000000010200780c */ /* 0x000fe20003f85270 */
[----:B------:R-:W-:Y:S01]  /*3e00*/  IMAD.HI.U32 R36, R13, R16, RZ ;  /* 0x000000100d247227 */ /* 0x000fe200078e00ff */
[----:B------:R-:W-:Y:S02]  /*3e10*/  SHF.R.U32.HI R34, RZ, R17, R34 ;  /* 0x00000011ff227219 */ /* 0x000fe40000011622 */
[----:B------:R-:W-:Y:S01]  /*3e20*/  SEL R3, R22, R35, !P0 ;  /* 0x0000002316037207 */ /* 0x000fe20004000000 */
[C---:B------:R-:W-:Y:S01]  /*3e30*/  IMAD.HI.U32 R35, R8.reuse, R7, RZ ;  /* 0x0000000708237227 */ /* 0x040fe200078e00ff */
[----:B------:R-:W-:Y:S02]  /*3e40*/  SEL R11, R19, R34, !P4 ;  /* 0x00000022130b7207 */ /* 0x000fe40006000000 */
[----:B------:R-:W-:Y:S01]  /*3e50*/  SHF.R.U32.HI R36, RZ, R17, R36 ;  /* 0x00000011ff247219 */ /* 0x000fe20000011624 */
[----:B------:R-:W-:Y:S01]  /*3e60*/  IMAD.HI.U32 R38, R3, R4, RZ ;  /* 0x0000000403267227 */ /* 0x000fe200078e00ff */
[----:B------:R-:W-:Y:S03]  /*3e70*/  SHF.R.U32.HI R35, RZ, R18, R35 ;  /* 0x00000012ff237219 */ /* 0x000fe60000011623 */
[----:B------:R-:W-:Y:S01]  /*3e80*/  IMAD.HI.U32 R34, R11, R4, RZ ;  /* 0x000000040b227227 */ /* 0x000fe200078e00ff */
[----:B------:R-:W-:Y:S02]  /*3e90*/  @P2 SHF.R.U32.HI R3, RZ, R5, R38 ;  /* 0x00000005ff032219 */ /* 0x000fe40000011626 */
[----:B------:R-:W-:Y:S02]  /*3ea0*/  SEL R9, R8, R35, !P0 ;  /* 0x0000002308097207 */ /* 0x000fe40004000000 */
[----:B------:R-:W-:Y:S01]  /*3eb0*/  @P2 SHF.R.U32.HI R11, RZ, R5, R34 ;  /* 0x00000005ff0b2219 */ /* 0x000fe20000011622 */
[C---:B------:R-:W-:Y:S01]  /*3ec0*/  IMAD R10, R40.reuse, R3, RZ ;  /* 0x00000003280a7224 */ /* 0x040fe200078e02ff */
[----:B------:R-:W-:Y:S01]  /*3ed0*/  SEL R3, R13, R36, !P4 ;  /* 0x000000240d037207 */ /* 0x000fe20006000000 */
[C---:B------:R-:W-:Y:S03]  /*3ee0*/  IMAD.HI.U32 R14, R9.reuse, R4, RZ ;  /* 0x00000004090e7227 */ /* 0x040fe600078e00ff */
[----:B------:R-:W-:Y:S01]  /*3ef0*/  ISETP.GE.AND P0, PT, R9, R10, PT ;  /* 0x0000000a0900720c */ /* 0x000fe20003f06270 */
[C---:B------:R-:W-:Y:S01]  /*3f00*/  IMAD R12, R40.reuse, R11, RZ ;  /* 0x0000000b280c7224 */ /* 0x040fe200078e02ff */
[-C--:B------:R-:W-:Y:S04]  /*3f10*/  SHF.R.U32.HI R14, RZ, R5.reuse, R14 ;  /* 0x00000005ff0e7219 */ /* 0x080fe8000001160e */
[----:B------:R-:W-:Y:S02]  /*3f20*/  ISETP.GE.OR P0, PT, R3, R12, P0 ;  /* 0x0000000c0300720c */ /* 0x000fe40000706670 */
[----:B------:R-:W-:Y:S05]  /*3f30*/  SEL R15, R9, R14, !P2 ;  /* 0x0000000e090f7207 */ /* 0x000fea0005000000 */
[----:B------:R-:W-:Y:S04]  /*3f40*/  IMAD.MOV R14, RZ, RZ, -R15 ;  /* 0x000000ffff0e7224 */ /* 0x000fe800078e0a0f */
[----:B------:R-:W-:Y:S02]  /*3f50*/  IMAD R14, R40, R14, R9 ;  /* 0x0000000e280e7224 */ /* 0x000fe400078e0209 */
[C---:B------:R-:W-:Y:S05]  /*3f60*/  @!P0 IMAD.HI.U32 R10, R3.reuse, R4, RZ ;  /* 0x00000004030a8227 */ /* 0x040fea00078e00ff */
[----:B------:R-:W-:Y:S04]  /*3f70*/  @!P0 SHF.R.U32.HI R10, RZ, R5, R10 ;  /* 0x00000005ff0a8219 */ /* 0x000fe8000001160a */
[----:B------:R-:W-:Y:S01]  /*3f80*/  @!P0 SEL R0, R3, R10, !P2 ;  /* 0x0000000a03008207 */ /* 0x000fe20005000000 */
[----:B------:R-:W-:Y:S03]  /*3f90*/  IMAD.MOV R10, RZ, RZ, -R3 ;  /* 0x000000ffff0a7224 */ /* 0x000fe600078e0a03 */
[----:B------:R-:W-:Y:S01]  /*3fa0*/  @!P0 IADD3 R15, PT, PT, R15, -R0, RZ ;  /* 0x800000000f0f8210 */ /* 0x000fe20007ffe0ff */
[----:B------:R-:W-:Y:S01]  /*3fb0*/  @!P0 IMAD R0, R11, R14, R0 ;  /* 0x0000000e0b008224 */ /* 0x000fe200078e0200 */
[----:B------:R-:W-:Y:S01]  /*3fc0*/  IADD3 R11, PT, PT, -R9, RZ, RZ ;  /* 0x000000ff090b7210 */ /* 0x000fe20007ffe1ff */
[----:B------:R-:W-:Y:S02]  /*3fd0*/  IMAD R13, R2, R10, R13 ;  /* 0x0000000a020d7224 */ /* 0x000fe400078e020d */
[----:B------:R-:W-:Y:S02]  /*3fe0*/  @!P0 IMAD R9, R15, R40, R3 ;  /* 0x000000280f098224 */ /* 0x000fe400078e0203 */
[----:B------:R-:W-:Y:S02]  /*3ff0*/  @!P0 IMAD.MOV.U32 R3, RZ, RZ, R0 ;  /* 0x000000ffff038224 */ /* 0x000fe400078e0000 */
[----:B------:R-:W-:Y:S02]  /*4000*/  IMAD R8, R6, R11, R8 ;  /* 0x0000000b06087224 */ /* 0x000fe400078e0208 */
[----:B------:R-:W-:Y:S02]  /*4010*/  IMAD R13, R3, R2, R13 ;  /* 0x00000002030d7224 */ /* 0x000fe400078e020d */
[----:B------:R-:W-:Y:S02]  /*4020*/  IMAD R8, R9, R6, R8 ;  /* 0x0000000609087224 */ /* 0x000fe400078e0208 */
.L_x_70:
[----:B------:R-:W-:Y:S05]  /*4030*/  BRA.U UP1, `(.L_x_71) ;  /* 0x0000000101107547 */ /* 0x000fea000b800000 */
[----:B------:R-:W-:Y:S04]  /*4040*/  MOV R0, UR6 ;  /* 0x0000000600007c02 */ /* 0x000fe80008000f00 */
[----:B------:R-:W-:Y:S04]  /*4050*/  SHF.L.U32 R3, R0, 0x1f, RZ ;  /* 0x0000001f00037819 */ /* 0x000fe800000006ff */
[----:B------:R-:W2:Y:S02]  /*4060*/  SYNCS.PHASECHK.TRANS64.TRYWAIT P0, [UR7+0x98], R3 ;  /* 0x00009803ff0075a7 */ /* 0x000ea40008001107 */
[----:B--2---:R-:W-:Y:S05]  /*4070*/  @!P0 BRA `(.L_x_72) ;  /* 0x0000005400f08947 */ /* 0x004fea0003800000 */
.L_x_71:
[----:B------:R-:W-:Y:S02]  /*4080*/  R2UR UR35, R21 ;  /* 0x00000000152372ca */ /* 0x000fe400000e0000 */
[----:B------:R-:W-:Y:S02]  /*4090*/  R2UR UR34, R20 ;  /* 0x00000000142272ca */ /* 0x000fe400000e0000 */
[----:B------:R-:W-:Y:S02]  /*40a0*/  ISETP.NE.U32.AND P2, PT, RZ, UR4, PT ;  /* 0x00000004ff007c0c */ /* 0x000fe4000bf45070 */
[----:B------:R-:W-:Y:S02]  /*40b0*/  SHF.L.U32 R12, R31, 0x1f, RZ ;  /* 0x0000001f1f0c7819 */ /* 0x000fe400000006ff */
[----:B------:R-:W-:Y:S05]  /*40c0*/  ISETP.NE.AND.EX P2, PT, RZ, UR5, PT, P2 ;  /* 0x00000005ff007c0c */ /* 0x000fea000bf45320 */
[----:B------:R-:W-:Y:S02]  /*40d0*/  USHF.L.U32 UR35, UR35, 0x6, URZ ;  /* 0x0000000623237899 */ /* 0x000fe400080006ff */
[----:B------:R-:W-:Y:S01]  /*40e0*/  USHF.L.U32 UR34, UR34, 0x8, URZ ;  /* 0x0000000822227899 */ /* 0x000fe200080006ff */
[----:B------:R-:W-:Y:S11]  /*40f0*/  BRA.U !UP3, `(.L_x_73) ;  /* 0x000000010b347547 */ /* 0x000ff6000b800000 */
[----:B------:R-:W-:Y:S01]  /*4100*/  UPLOP3.LUT UP0, UPT, UPT, UPT, UP2, 0x80, 0x8 ;  /* 0x000000000008789c */ /* 0x000fe20003f0f020 */
[----:B--2---:R-:W-:Y:S02]  /*4110*/  HFMA2 R0, -RZ, RZ, 0, 5.9604644775390625e-08 ;  /* 0x00000001ff007431 */ /* 0x004fe400000001ff */
[----:B------:R-:W-:Y:S03]  /*4120*/  IMAD.MOV.U32 R91, RZ, RZ, 0x1 ;  /* 0x00000001ff5b7424 */ /* 0x000fe600078e00ff */
[----:B------:R-:W-:Y:S05]  /*4130*/  PLOP3.LUT P0, PT, PT, PT, UP0, 0x80, 0x8 ;  /* 0x000000000008781c */ /* 0x000fea0003f0f008 */
[----:B------:R-:W2:Y:S01]  /*4140*/  @UP0 LDCU.64 UR10, c[0x0][0x888] ;  /* 0x00011100ff0a07ac */ /* 0x000ea20008000a00 */
[----:B------:R-:W-:Y:S07]  /*4150*/  @UP0 UIMAD UR8, UR36, UR4, URZ ;  /* 0x00000004240802a4 */ /* 0x000fee000f8e02ff */
[----:B------:R-:W-:Y:S01]  /*4160*/  @!P0 PRMT R91, R0, 0x7610, R91 ;  /* 0x00007610005b8816 */ /* 0x000fe2000000005b */
[----:B--2---:R-:W-:Y:S03]  /*4170*/  @UP0 UIMAD.WIDE UR10, UR8, 0x4, UR10 ;  /* 0x00000004080a08a5 */ /* 0x004fe6000f8e020a */
[----:B------:R-:W2:Y:S03]  /*4180*/  @!UP0 LDCU UR8, c[0x0][0x880] ;  /* 0x00011000ff0887ac */ /* 0x000ea60008000800 */
[----:B------:R-:W-:Y:S01]  /*4190*/  IMAD.U32 R10, RZ, RZ, UR10 ;  /* 0x0000000aff0a7e24 */ /* 0x000fe2000f8e00ff */
[----:B------:R-:W-:Y:S05]  /*41a0*/  MOV R11, UR11 ;  /* 0x0000000b000b7c02 */ /* 0x000fea0008000f00 */
[----:B-----5:R3:W5:Y:S02]  /*41b0*/  @P0 LDG.E R50, desc[UR46][R10.64] ;  /* 0x0000002e0a320981 */ /* 0x020764000c1e1900 */
[----:B--23--:R-:W-:Y:S07]  /*41c0*/  @!P0 IMAD.U32 R50, RZ, RZ, UR8 ;  /* 0x00000008ff328e24 */ /* 0x00cfee000f8e00ff */
.L_x_73:
[----:B-----5:R-:W-:Y:S01]  /*41d0*/  @!P2 ISETP.EQ.AND P0, PT, R50, RZ, PT ;  /* 0x000000ff3200a20c */ /* 0x020fe20003f02270 */
[----:B------:R-:W-:Y:S01]  /*41e0*/  @!UPT UIADD3 URZ, UPT, UPT, URZ, URZ, URZ ;  /* 0x000000fffffff290 */ /* 0x000fe2000fffe0ff */
[----:B------:R-:W-:Y:S11]  /*41f0*/  @!P2 BRA `(.L_x_74) ;  /* 0x000000000014a947 */ /* 0x000ff60003800000 */
[----:B------:R-:W-:Y:S02]  /*4200*/  LOP3.LUT P2, RZ, R91, 0xff, RZ, 0xc0, !PT ;  /* 0x000000ff5bff7812 */ /* 0x000fe4000784c0ff */
[----:B------:R-:W-:Y:S04]  /*4210*/  PLOP3.LUT P0, PT, PT, PT, UP0, 0x80, 0x8 ;  /* 0x000000000008781c */ /* 0x000fe80003f0f008 */
[----:B------:R-:W-:Y:S07]  /*4220*/  PLOP3.LUT P0, PT, P0, PT, PT, 0x8, 0x80 ;  /* 0x000000000080781c */ /* 0x000fee000070e170 */
[----:B------:R-:W-:Y:S11]  /*4230*/  @P2 ISETP.EQ.AND P0, PT, R50, RZ, PT ;  /* 0x000000ff3200220c */ /* 0x000ff60003f02270 */
[----:B------:R-:W-:Y:S02]  /*4240*/  @!UPT UIADD3 URZ, UPT, UPT, URZ, URZ, URZ ;  /* 0x000000fffffff290 */ /* 0x000fe4000fffe0ff */
.L_x_74:
[----:B------:R-:W3:Y:S01]  /*4250*/  SYNCS.PHASECHK.TRANS64.TRYWAIT P2, [UR7+0x70], R12 ;  /* 0x0000700cff0075a7 */ /* 0x000ee20008041107 */
[----:B------:R-:W-:Y:S04]  /*4260*/  ELECT P4, URZ, PT ;  /* 0x0000000000ff782f */ /* 0x000fe80003880000 */
[----:B------:R-:W-:Y:S11]  /*4270*/  PLOP3.LUT P4, PT, P0, P4, PT, 0xf2, 0x2f ;  /* 0x00000000002f781c */ /* 0x000ff60000789e72 */
[----:B------:R-:W-:Y:S02]  /*4280*/  @!UPT UIADD3 URZ, UPT, UPT, URZ, URZ, URZ ;  /* 0x000000fffffff290 */ /* 0x000fe4000fffe0ff */
[----:B-1----:R-:W-:Y:S05]  /*4290*/  @!P4 IADD3 R9, P0, PT, R32, 0x580, RZ ;  /* 0x000005802009c810 */ /* 0x002fea0007f1e0ff */
[----:B--2---:R-:W-:Y:S01]  /*42a0*/  @!P4 IMAD.X R0, RZ, RZ, R33, P0 ;  /* 0x000000ffff00c224 */ /* 0x004fe200000e0621 */
[----:B---3--:R-:W-:Y:S07]  /*42b0*/  @!P2 BRA `(.L_x_75) ;  /* 0x000000540078a947 */ /* 0x008fee0003800000 */
.L_x_158:
[----:B------:R-:W-:Y:S01]  /*42c0*/  @!P4 R2UR UR8, R0 ;  /* 0x000000000008c2ca */ /* 0x000fe200000e0000 */
[----:B------:R-:W-:Y:S01]  /*42d0*/  VOTEU.ALL UP1, P4 ;  /* 0x0000000000ff7886 */ /* 0x000fe20002020000 */
[----:B------:R-:W-:Y:S01]  /*42e0*/  @!P4 R2UR UR9, R9 ;  /* 0x000000000909c2ca */ /* 0x000fe200000e0000 */
[----:B------:R-:W-:Y:S01]  /*42f0*/  @!P4 IMAD.MOV.U32 R0, RZ, RZ, 0x1000 ;  /* 0x00001000ff00c424 */ /* 0x000fe200078e00ff */
[----:B------:R-:W-:Y:S01]  /*4300*/  UMOV UR10, 0x0 ;  /* 0x00000000000a7882 */ /* 0x000fe20000000000 */
[----:B------:R-:W-:Y:S01]  /*4310*/  UMOV UR11, 0x10000000 ;  /* 0x10000000000b7882 */ /* 0x000fe20000000000 */
[----:B------:R-:W-:Y:S01]  /*4320*/  @!UP1 UIADD3 UR32, UPT, UPT, UR7, 0x200, URZ ;  /* 0x0000020007209890 */ /* 0x000fe2000fffe0ff */
[----:B------:R-:W-:Y:S01]  /*4330*/  @!P4 IADD3 R9, P0, PT, R32, 0x580, RZ ;  /* 0x000005802009c810 */ /* 0x000fe20007f1e0ff */
[----:B------:R-:W-:Y:S05]  /*4340*/  VOTEU.ALL UP1, P4 ;  /* 0x0000000000ff7886 */ /* 0x000fea0002020000 */
[----:B------:R-:W-:Y:S01]  /*4350*/  IMAD.U32 R11, RZ, RZ, UR8 ;  /* 0x00000008ff0b7e24 */ /* 0x000fe2000f8e00ff */
[----:B------:R-:W-:Y:S01]  /*4360*/  UPRMT UR8, UR37, 0x654, UR33 ;  /* 0x0000065425087896 */ /* 0x000fe20008000021 */
[----:B------:R-:W-:Y:S03]  /*4370*/  IMAD.U32 R10, RZ, RZ, UR9 ;  /* 0x00000009ff0a7e24 */ /* 0x000fe6000f8e00ff */
[----:B------:R-:W-:Y:S02]  /*4380*/  @!P4 R2UR UR15, R11 ;  /* 0x000000000b0fc2ca */ /* 0x000fe400000e0000 */
[----:B------:R-:W-:Y:S11]  /*4390*/  @!P4 R2UR UR14, R10 ;  /* 0x000000000a0ec2ca */ /* 0x000ff600000e0000 */
[----:B------:R-:W-:Y:S02]  /*43a0*/  @!UPT UIADD3 URZ, UPT, UPT, URZ, URZ, URZ ;  /* 0x000000fffffff290 */ /* 0x000fe4000fffe0ff */
[----:B------:R2:W-:Y:S01]  /*43b0*/  @!UP1 UTMALDG.3D [UR32], [UR14], desc[UR10] ;  /* 0x00000a200e0095b4 */ /* 0x0005e20008011000 */
[----:B------:R3:W-:Y:S01]  /*43c0*/  @!P4 SYNCS.ARRIVE.TRANS64.RED.A0TR RZ, [UR7+0x50], R0 ;  /* 0x00005000ffffc9a7 */ /* 0x0007e20008300407 */
[----:B------:R-:W-:Y:S01]  /*43d0*/  SYNCS.ARRIVE.TRANS64.RED.A1T0 RZ, [UR8], RZ ;  /* 0x000000ffffff79a7 */ /* 0x000fe20008100408 */
[----:B---3--:R-:W-:Y:S01]  /*43e0*/  @!P4 IMAD.X R0, RZ, RZ, R33, P0 ;  /* 0x000000ffff00c224 */ /* 0x008fe200000e0621 */
[----:B------:R-:W3:Y:S02]  /*43f0*/  SYNCS.PHASECHK.TRANS64.TRYWAIT P2, [UR7+0x78], R12 ;  /* 0x0000780cff0075a7 */ /* 0x000ee40008041107 */
[----:B--23--:R-:W-:Y:S05]  /*4400*/  @!P2 BRA `(.L_x_76) ;  /* 0x00000054003ca947 */ /* 0x00cfea0003800000 */
.L_x_160:
        /* <DEDUP_REMOVED lines=8> */
[----:B------:R-:W-:Y:S01]  /*4490*/  @!UP1 UIADD3 UR24, UPT, UPT, UR7, 0x1200, URZ ;  /* 0x0000120007189890 */ /* 0x000fe2000fffe0ff */
[----:B------:R-:W-:Y:S01]  /*44a0*/  VOTEU.ALL UP1, P4 ;  /* 0x0000000000ff7886 */ /* 0x000fe20002020000 */
[----:B------:R-:W-:Y:S01]  /*44b0*/  UMOV UR27, UR35 ;  /* 0x00000023001b7c82 */ /* 0x000fe20008000000 */
[----:B------:R-:W-:Y:S02]  /*44c0*/  UMOV UR28, UR36 ;  /* 0x00000024001c7c82 */ /* 0x000fe40008000000 */
[----:B------:R-:W-:Y:S01]  /*44d0*/  IMAD.U32 R11, RZ, RZ, UR8 ;  /* 0x00000008ff0b7e24 */ /* 0x000fe2000f8e00ff */
[----:B------:R-:W-:Y:S01]  /*44e0*/  UPRMT UR8, UR37, 0x654, UR25 ;  /* 0x0000065425087896 */ /* 0x000fe20008000019 */
[----:B------:R-:W-:Y:S02]  /*44f0*/  IMAD.U32 R10, RZ, RZ, UR9 ;  /* 0x00000009ff0a7e24 */ /* 0x000fe4000f8e00ff */
[----:B------:R-:W-:Y:S01]  /*4500*/  @!P4 IMAD.X R20, RZ, RZ, R33, P0 ;  /* 0x000000ffff14c224 */ /* 0x000fe200000e0621 */
[----:B------:R-:W-:Y:S02]  /*4510*/  @!P4 R2UR UR15, R11 ;  /* 0x000000000b0fc2ca */ /* 0x000fe400000e0000 */
[----:B------:R-:W-:Y:S11]  /*4520*/  @!P4 R2UR UR14, R10 ;  /* 0x000000000a0ec2ca */ /* 0x000ff600000e0000 */
[----:B------:R-:W-:Y:S02]  /*4530*/  @!UPT UIADD3 URZ, UPT, UPT, URZ, URZ, URZ ;  /* 0x000000fffffff290 */ /* 0x000fe4000fffe0ff */
[----:B------:R2:W-:Y:S01]  /*4540*/  @!UP1 UTMALDG.3D [UR24], [UR14], desc[UR10] ;  /* 0x00000a180e0095b4 */ /* 0x0005e20008011000 */
[----:B------:R2:W-:Y:S01]  /*4550*/  @!P4 SYNCS.ARRIVE.TRANS64.RED.A0TR RZ, [UR7+0x58], R0 ;  /* 0x00005800ffffc9a7 */ /* 0x0005e20008300407 */
[----:B------:R-:W-:Y:S01]  /*4560*/  SYNCS.ARRIVE.TRANS64.RED.A1T0 RZ, [UR8], RZ ;  /* 0x000000ffffff79a7 */ /* 0x000fe20008100408 */
[----:B------:R-:W3:Y:S02]  /*4570*/  SYNCS.PHASECHK.TRANS64.TRYWAIT P2, [UR7+0x80], R12 ;  /* 0x0000800cff0075a7 */ /* 0x000ee40008041107 */
[----:B--23--:R-:W-:Y:S05]  /*4580*/  @!P2 BRA `(.L_x_77) ;  /* 0x0000005000f4a947 */ /* 0x00cfea0003800000 */
.L_x_162:
[----:B------:R-:W2:Y:S01]  /*4590*/  LDC.64 R14, c[0x0][0xb10] ;  /* 0x0002c400ff0e7b82 */ /* 0x000ea20000000a00 */
[----:B------:R-:W-:Y:S01]  /*45a0*/  @!P4 R2UR UR8, R20 ;  /* 0x000000001408c2ca */ /* 0x000fe200000e0000 */
[----:B------:R-:W-:Y:S01]  /*45b0*/  VOTEU.ALL UP1, P4 ;  /* 0x0000000000ff7886 */ /* 0x000fe20002020000 */
[----:B------:R-:W-:Y:S01]  /*45c0*/  @!P4 R2UR UR9, R21 ;  /* 0x000000001509c2ca */ /* 0x000fe200000e0000 */
[----:B------:R-:W-:Y:S01]  /*45d0*/  UMOV UR10, 0x0 ;  /* 0x00000000000a7882 */ /* 0x000fe20000000000 */
[----:B------:R-:W-:Y:S03]  /*45e0*/  UMOV UR11, 0x10000000 ;  /* 0x10000000000b7882 */ /* 0x000fe60000000000 */
[----:B------:R-:W3:Y:S01]  /*45f0*/  LDC.64 R10, c[0x0][0xb18] ;  /* 0x0002c600ff0a7b82 */ /* 0x000ee20000000a00 */
[----:B------:R-:W-:Y:S01]  /*4600*/  @!UP1 UIADD3 UR18, UPT, UPT, UR34, 0x80, URZ ;  /* 0x0000008022129890 */ /* 0x000fe2000fffe0ff */
[----:B------:R-:W-:Y:S01]  /*4610*/  @P3 SHF.R.U32.HI R28, RZ, 0x10, R25 ;  /* 0x00000010ff1c3819 */ /* 0x000fe20000011619 */
[----:B------:R-:W-:Y:S01]  /*4620*/  @!UP1 UIADD3 UR16, UPT, UPT, UR7, 0x2200, URZ ;  /* 0x0000220007109890 */ /* 0x000fe2000fffe0ff */
[----:B------:R-:W-:Y:S01]  /*4630*/  VIADD R30, R30, 0x1 ;  /* 0x000000011e1e7836 */ /* 0x000fe20000000000 */
[----:B------:R-:W-:Y:S03]  /*4640*/  VOTEU.ALL UP1, P4 ;  /* 0x0000000000ff7886 */ /* 0x000fe60002020000 */
[----:B------:R-:W5:Y:S01]  /*4650*/  @!P1 LDC R0, c[0x0][0xb20] ;  /* 0x0002c800ff009b82 */ /* 0x000f620000000800 */
[----:B------:R-:W-:Y:S01]  /*4660*/  UMOV UR19, UR35 ;  /* 0x0000002300137c82 */ /* 0x000fe20008000000 */
[----:B------:R-:W-:Y:S01]  /*4670*/  IMAD.U32 R21, RZ, RZ, UR8 ;  /* 0x00000008ff157e24 */ /* 0x000fe2000f8e00ff */
[----:B------:R-:W-:Y:S05]  /*4680*/  UMOV UR20, UR36 ;  /* 0x0000002400147c82 */ /* 0x000fea0008000000 */
[----:B-1----:R-:W1:Y:S01]  /*4690*/  @!P1 LDC R3, c[0x0][0xb0c] ;  /* 0x0002c300ff039b82 */ /* 0x002e620000000800 */
[----:B------:R-:W-:Y:S01]  /*46a0*/  IMAD.U32 R20, RZ, RZ, UR9 ;  /* 0x00000009ff147e24 */ /* 0x000fe2000f8e00ff */
[----:B------:R-:W-:Y:S01]  /*46b0*/  UPRMT UR8, UR37, 0x654, UR17 ;  /* 0x0000065425087896 */ /* 0x000fe20008000011 */
[----:B------:R-:W-:Y:S03]  /*46c0*/  @!P4 R2UR UR15, R21 ;  /* 0x00000000150fc2ca */ /* 0x000fe600000e0000 */
[----:B------:R-:W-:Y:S01]  /*46d0*/  @!P4 R2UR UR14, R20 ;  /* 0x00000000140ec2ca */ /* 0x000fe200000e0000 */
[----:B------:R-:W-:Y:S11]  /*46e0*/  @!P4 IMAD.MOV.U32 R20, RZ, RZ, 0x1000 ;  /* 0x00001000ff14c424 */ /* 0x000ff600078e00ff */
[----:B------:R-:W-:Y:S01]  /*46f0*/  @!UPT UIADD3 URZ, UPT, UPT, URZ, URZ, URZ ;  /* 0x000000fffffff290 */ /* 0x000fe2000fffe0ff */
[----:B------:R1:W-:Y:S01]  /*4700*/  @!UP1 UTMALDG.3D [UR16], [UR14], desc[UR10] ;  /* 0x00000a100e0095b4 */ /* 0x0003e20008011000 */
[----:B------:R1:W-:Y:S02]  /*4710*/  @!P4 SYNCS.ARRIVE.TRANS64.RED.A0TR RZ, [UR7+0x60], R20 ;  /* 0x00006014ffffc9a7 */ /* 0x0003e40008300407 */
[----:B-1----:R-:W-:Y:S01]  /*4720*/  @!P1 ISETP.NE.AND P2, PT, R3, 0x1, PT ;  /* 0x000000010300980c */ /* 0x002fe20003f45270 */
[C---:B--2---:R-:W-:Y:S01]  /*4730*/  @!P1 IMAD.HI.U32 R14, R13.reuse, R14, RZ ;  /* 0x0000000e0d0e9227 */ /* 0x044fe200078e00ff */
[----:B---3--:R-:W-:Y:S03]  /*4740*/  @!P1 ISETP.NE.AND P0, PT, R10, 0x1, PT ;  /* 0x000000010a00980c */ /* 0x008fe60003f05270 */
[C---:B------:R-:W-:Y:S01]  /*4750*/  @!P1 IMAD.HI.U32 R11, R8.reuse, R11, RZ ;  /* 0x0000000b080b9227 */ /* 0x040fe200078e00ff */
[----:B------:R-:W-:Y:S04]  /*4760*/  @!P1 SHF.R.U32.HI R14, RZ, R15, R14 ;  /* 0x0000000fff0e9219 */ /* 0x000fe8000001160e */
[----:B-----5:R-:W-:Y:S01]  /*4770*/  @!P1 SHF.R.U32.HI R9, RZ, R0, R11 ;  /* 0x00000000ff099219 */ /* 0x020fe2000001160b */
[----:B------:R-:W-:Y:S01]  /*4780*/  SYNCS.ARRIVE.TRANS64.RED.A1T0 RZ, [UR8], RZ ;  /* 0x000000ffffff79a7 */ /* 0x000fe20008100408 */
[----:B------:R-:W-:Y:S02]  /*4790*/  @!P1 SEL R14, R13, R14, !P2 ;  /* 0x0000000e0d0e9207 */ /* 0x000fe40005000000 */
[----:B------:R-:W-:Y:S01]  /*47a0*/  @!P1 SEL R9, R8, R9, !P0 ;  /* 0x0000000908099207 */ /* 0x000fe20004000000 */
[----:B------:R-:W1:Y:S04]  /*47b0*/  SYNCS.PHASECHK.TRANS64.TRYWAIT P5, [UR7+0x88], R12 ;  /* 0x0000880cff0075a7 */ /* 0x000e6800080a1107 */
[----:B------:R-:W-:Y:S02]  /*47c0*/  @!P1 IMAD.IADD R0, R9, 0x1, -R14 ;  /* 0x0000000109009824 */ /* 0x000fe400078e0a0e */
[----:B------:R-:W-:Y:S02]  /*47d0*/  @!P1 IMAD.IADD R9, R14, 0x1, -R9 ;  /* 0x000000010e099824 */ /* 0x000fe400078e0a09 */
[----:B------:R-:W-:Y:S02]  /*47e0*/  @!P1 IMAD R13, R0, R3, R13 ;  /* 0x00000003000d9224 */ /* 0x000fe400078e020d */
[----:B------:R-:W-:Y:S01]  /*47f0*/  @!P1 IMAD R8, R9, R10, R8 ;  /* 0x0000000a09089224 */ /* 0x000fe200078e0208 */
[----:B-1----:R-:W-:Y:S06]  /*4800*/  @!P5 BRA `(.L_x_78) ;  /* 0x00000050006cd947 */ /* 0x002fec0003800000 */
.L_x_164:
[----:B-1----:R-:W-:Y:S01]  /*4810*/  @!P4 IADD3 R3, P0, PT, R32, 0x580, RZ ;  /* 0x000005802003c810 */ /* 0x002fe20007f1e0ff */
[----:B------:R-:W-:Y:S01]  /*4820*/  VOTEU.ALL UP1, P4 ;  /* 0x0000000000ff7886 */ /* 0x000fe20002020000 */
[----:B------:R-:W-:Y:S01]  /*4830*/  UMOV UR18, 0x0 ;  /* 0x0000000000127882 */ /* 0x000fe20000000000 */
[----:B------:R-:W-:Y:S01]  /*4840*/  UMOV UR19, 0x10000000 ;  /* 0x1000000000137882 */ /* 0x000fe20000000000 */
[----:B------:R-:W-:Y:S01]  /*4850*/  @!P4 R2UR UR9, R3 ;  /* 0x000000000309c2ca */ /* 0x000fe200000e0000 */
[----:B------:R-:W-:Y:S01]  /*4860*/  @!P4 IMAD.X R0, RZ, RZ, R33, P0 ;  /* 0x000000ffff00c224 */ /* 0x000fe200000e0621 */
[----:B------:R-:W-:Y:S01]  /*4870*/  @!UP1 UIADD3 UR10, UPT, UPT, UR34, 0xc0, URZ ;  /* 0x000000c0220a9890 */ /* 0x000fe2000fffe0ff */
[----:B------:R-:W-:Y:S01]  /*4880*/  ISETP.NE.AND P0, PT, R30, 0x2, PT ;  /* 0x000000021e00780c */ /* 0x000fe20003f05270 */
[----:B------:R-:W-:Y:S01]  /*4890*/  UMOV UR11, UR35 ;  /* 0x00000023000b7c82 */ /* 0x000fe20008000000 */
[----:B------:R-:W-:Y:S01]  /*48a0*/  UMOV UR12, UR36 ;  /* 0x00000024000c7c82 */ /* 0x000fe20008000000 */
[----:B------:R-:W-:Y:S01]  /*48b0*/  @!P4 R2UR UR8, R0 ;  /* 0x000000000008c2ca */ /* 0x000fe200000e0000 */
[----:B------:R-:W-:Y:S01]  /*48c0*/  IMAD.IADD R20, R8, 0x1, R83 ;  /* 0x0000000108147824 */ /* 0x000fe200078e0253 */
[----:B------:R-:W-:Y:S01]  /*48d0*/  @P3 R2UR UR36, R28 ;  /* 0x000000001c2432ca */ /* 0x000fe200000e0000 */
[----:B------:R-:W-:Y:S01]  /*48e0*/  IMAD.IADD R21, R13, 0x1, R90 ;  /* 0x000000010d157824 */ /* 0x000fe200078e025a */
[----:B------:R-:W-:Y:S02]  /*48f0*/  SEL R0, RZ, 0x1, P0 ;  /* 0x00000001ff007807 */ /* 0x000fe40000000000 */
[----:B------:R-:W-:Y:S01]  /*4900*/  LOP3.LUT R31, R31, 0x1, RZ, 0x3c, !PT ;  /* 0x000000011f1f7812 */ /* 0x000fe200078e3cff */
[----:B------:R-:W-:Y:S01]  /*4910*/  IMAD.U32 R10, RZ, RZ, UR9 ;  /* 0x00000009ff0a7e24 */ /* 0x000fe2000f8e00ff */
[----:B------:R-:W-:Y:S01]  /*4920*/  @!UP1 UIADD3 UR9, UPT, UPT, UR7, 0x68, URZ ;  /* 0x0000006807099890 */ /* 0x000fe2000fffe0ff */
[----:B------:R-:W-:Y:S02]  /*4930*/  LOP3.LUT R29, R29, R0, RZ, 0x3c, !PT ;  /* 0x000000001d1d7212 */ /* 0x000fe400078e3cff */
[----:B------:R-:W-:Y:S02]  /*4940*/  SEL R30, R30, RZ, P0 ;  /* 0x000000ff1e1e7207 */ /* 0x000fe40000000000 */
[----:B------:R-:W-:Y:S01]  /*4950*/  IMAD.U32 R11, RZ, RZ, UR8 ;  /* 0x00000008ff0b7e24 */ /* 0x000fe2000f8e00ff */
[----:B------:R-:W-:Y:S01]  /*4960*/  @!P4 R2UR UR14, R10 ;  /* 0x000000000a0ec2ca */ /* 0x000fe200000e0000 */
[----:B------:R-:W-:Y:S01]  /*4970*/  @!UP1 UIADD3 UR8, UPT, UPT, UR7, 0x3200, URZ ;  /* 0x0000320007089890 */ /* 0x000fe2000fffe0ff */
[----:B------:R-:W-:Y:S02]  /*4980*/  VOTEU.ALL UP1, P4 ;  /* 0x0000000000ff7886 */ /* 0x000fe40002020000 */
[----:B------:R-:W-:Y:S11]  /*4990*/  @!P4 R2UR UR15, R11 ;  /* 0x000000000b0fc2ca */ /* 0x000ff600000e0000 */
[----:B------:R-:W-:Y:S02]  /*49a0*/  @!UPT UIADD3 URZ, UPT, UPT, URZ, URZ, URZ ;  /* 0x000000fffffff290 */ /* 0x000fe4000fffe0ff */
[----:B------:R2:W-:Y:S01]  /*49b0*/  @!UP1 UTMALDG.3D [UR8], [UR14], desc[UR18] ;  /* 0x000012080e0095b4 */ /* 0x0005e20008011000 */
[----:B------:R2:W-:Y:S01]  /*49c0*/  @!P4 SYNCS.ARRIVE.TRANS64.RED.A0TR RZ, [UR7+0x68], R23 ;  /* 0x00006817ffffc9a7 */ /* 0x0005e20008300407 */
[----:B------:R-:W-:Y:S01]  /*49d0*/  UPLOP3.LUT UP1, UPT, UPT, UPT, UPT, 0x80, 0x8 ;  /* 0x000000000008789c */ /* 0x000fe20003f2f070 */
[----:B------:R-:W-:Y:S01]  /*49e0*/  SYNCS.ARRIVE.TRANS64.RED.A1T0 RZ, [UR13], RZ ;  /* 0x000000ffffff79a7 */ /* 0x000fe2000810040d */
[----:B------:R-:W-:Y:S09]  /*49f0*/  @P3 BRA `(.L_x_79) ;  /* 0xfffffff000943947 */ /* 0x000ff2000383ffff */
[----:B------:R-:W-:-:S04]  /*4a00*/  SHF.L.U32 R3, R31, 0x1f, RZ ;  /* 0x0000001f1f037819 */ /* 0x000fc800000006ff */
[----:B------:R-:W1:Y:S02]  /*4a10*/  SYNCS.PHASECHK.TRANS64.TRYWAIT P0, [UR7+0x70], R3 ;  /* 0x00007003ff0075a7 */ /* 0x000e640008001107 */
[----:B-1----:R-:W-:Y:S05]  /*4a20*/  @!P0 BRA `(.L_x_80) ;  /* 0x0000004c00fc8947 */ /* 0x002fea0003800000 */
.L_x_166:
[----:B------:R-:W3:Y:S02]  /*4a30*/  SYNCS.PHASECHK.TRANS64.TRYWAIT P0, [UR7+0x78], R3 ;  /* 0x00007803ff0075a7 */ /* 0x000ee40008001107 */
[----:B---3--:R-:W-:Y:S05]  /*4a40*/  @!P0 BRA `(.L_x_81) ;  /* 0x00000050000c8947 */ /* 0x008fea0003800000 */
.L_x_168:
[----:B------:R-:W3:Y:S02]  /*4a50*/  SYNCS.PHASECHK.TRANS64.TRYWAIT P0, [UR7+0x80], R3 ;  /* 0x00008003ff0075a7 */ /* 0x000ee40008001107 */
[----:B---3--:R-:W-:Y:S05]  /*4a60*/  @!P0 BRA `(.L_x_82) ;  /* 0x00000050001c8947 */ /* 0x008fea0003800000 */
.L_x_170:
[----:B-1----:R-:W-:-:S07]  /*4a70*/  MOV R0, UR7 ;  /* 0x0000000700007c02 */ /* 0x002fce0008000f00 */
.L_x_83:
[----:B-1----:R-:W-:-:S04]  /*4a80*/  SHF.L.U32 R3, R31, 0x1f, RZ ;  /* 0x0000001f1f037819 */ /* 0x002fc800000006ff */
[----:B------:R1:W3:Y:S03]  /*4a90*/  SYNCS.PHASECHK.TRANS64.TRYWAIT P0, [R0+URZ+0x88], R3 ;  /* 0x00008803000075a7 */ /* 0x0002e600080011ff */
[----:B---3--:R-:W-:Y:S05]  /*4aa0*/  @!P0 NANOSLEEP.SYNCS 0x989680 ;  /* 0x009896800000895d */ /* 0x008fea0003900000 */
[----:B------:R-:W3:Y:S02]  /*4ab0*/  @!P0 SYNCS.PHASECHK.TRANS64 P0, [R0+URZ+0x88], R3 ;  /* 0x00008803000085a7 */ /* 0x000ee400080010ff */
[----:B--23--:R-:W-:Y:S05]  /*4ac0*/  @P0 EXIT ;  /* 0x000000000000094d */ /* 0x00cfea0003800000 */
[----:B------:R-:W-:Y:S05]  /*4ad0*/  BRA `(.L_x_83) ;  /* 0xfffffffc00e87947 */ /* 0x000fea000383ffff */
.L_x_68:
[----:B------:R-:W-:-:S06]  /*4ae0*/  UISETP.GE.AND UP1, UPT, UR8, 0x4, UPT ;  /* 0x000000040800788c */ /* 0x000fcc000bf26270 */
[----:B------:R-:W-:-:S13]  /*4af0*/  PLOP3.LUT P0, PT, PT, PT, UP1, 0x80, 0x8 ;  /* 0x000000000008781c */ /* 0x000fda0003f0f018 */
[----:B------:R-:W-:Y:S05]  /*4b00*/  @!P0 EXIT ;  /* 0x000000000000894d */ /* 0x000fea0003800000 */
[----:B------:R-:W-:Y:S01]  /*4b10*/  BAR.SYNC.DEFER_BLOCKING 0x6, 0xa0 ;  /* 0x0182800000007b1d */ /* 0x000fe20000010000 */
[C---:B------:R-:W-:Y:S01]  /*4b20*/  IMAD.SHL.U32 R2, R103.reuse, 0x40, RZ ;  /* 0x0000004067027824 */ /* 0x040fe200078e00ff */
[C---:B------:R-:W-:Y:S01]  /*4b30*/  LOP3.LUT R105, R103.reuse, 0x60, RZ, 0xc0, !PT ;  /* 0x0000006067697812 */ /* 0x040fe200078ec0ff */
[C---:B------:R-:W-:Y:S02]  /*4b40*/  IMAD.SHL.U32 R95, R103.reuse, 0x20, RZ ;  /* 0x00000020675f7824 */ /* 0x040fe400078e00ff */
[----:B------:R-:W-:Y:S02]  /*4b50*/  HFMA2 R44, -RZ, RZ, 0, 0 ;  /* 0x00000000ff2c7431 */ /* 0x000fe400000001ff */
[C---:B------:R-:W-:Y:S01]  /*4b60*/  IMAD.SHL.U32 R0, R103.reuse, 0x8, RZ ;  /* 0x0000000867007824 */ /* 0x040fe200078e00ff */
[----:B------:R-:W-:Y:S01]  /*4b70*/  UMOV UR49, 0x400 ;  /* 0x0000040000317882 */ /* 0x000fe20000000000 */
[----:B------:R-:W1:Y:S01]  /*4b80*/  LDC R93, c[0x0][0x370] ;  /* 0x0000dc00ff5d7b82 */ /* 0x000e620000000800 */
[----:B------:R-:W-:Y:S01]  /*4b90*/  ULEA UR49, UR37, UR49, 0x18 ;  /* 0x0000003125317291 */ /* 0x000fe2000f8ec0ff */
[----:B------:R-:W-:Y:S01]  /*4ba0*/  LOP3.LUT R5, R2, 0x180, RZ, 0xc0, !PT ;  /* 0x0000018002057812 */ /* 0x000fe200078ec0ff */
[----:B------:R-:W-:Y:S01]  /*4bb0*/  IMAD.U32 R46, R103, 0x10000, RZ ;  /* 0x00010000672e7824 */ /* 0x000fe200078e00ff */
[----:B------:R-:W-:Y:S01]  /*4bc0*/  LOP3.LUT R95, R95, 0xc00, RZ, 0xc0, !PT ;  /* 0x00000c005f5f7812 */ /* 0x000fe200078ec0ff */
[----:B------:R-:W-:Y:S01]  /*4bd0*/  UIADD3 UR4, UPT, UPT, UR49, 0x4200, URZ ;  /* 0x0000420031047890 */ /* 0x000fe2000fffe0ff */
[----:B------:R-:W-:Y:S01]  /*4be0*/  LOP3.LUT R0, R5, 0x30, R0, 0xf8, !PT ;  /* 0x0000003005007812 */ /* 0x000fe200078ef800 */
[----:B------:R-:W-:Y:S01]  /*4bf0*/  IMAD.SHL.U32 R5, R103, 0x2, RZ ;  /* 0x0000000267057824 */ /* 0x000fe200078e00ff */
[----:B------:R-:W2:Y:S01]  /*4c00*/  LDC R42, c[0x0][0xb0c] ;  /* 0x0002c300ff2a7b82 */ /* 0x000ea20000000800 */
[----:B------:R-:W-:Y:S01]  /*4c10*/  LOP3.LUT R95, R95, 0x40, R2, 0xf8, !PT ;  /* 0x000000405f5f7812 */ /* 0x000fe200078ef802 */
[----:B------:R-:W-:Y:S01]  /*4c20*/  IMAD.MOV.U32 R102, RZ, RZ, RZ ;  /* 0x000000ffff667224 */ /* 0x000fe200078e00ff */
[----:B------:R-:W-:Y:S01]  /*4c30*/  LOP3.LUT R46, R46, 0x600000, RZ, 0xc0, !PT ;  /* 0x006000002e2e7812 */ /* 0x000fe200078ec0ff */
[----:B------:R-:W-:Y:S01]  /*4c40*/  IMAD.MOV.U32 R107, RZ, RZ, RZ ;  /* 0x000000ffff6b7224 */ /* 0x000fe200078e00ff */
[----:B------:R-:W-:-:S02]  /*4c50*/  LOP3.LUT R0, R0, 0x20, R5, 0x78, !PT ;  /* 0x0000002000007812 */ /* 0x000fc400078e7805 */
[----:B------:R-:W-:Y:S02]  /*4c60*/  CS2R R100, SRZ ;  /* 0x0000000000647805 */ /* 0x000fe4000001ff00 */
[----:B------:R-:W-:Y:S01]  /*4c70*/  LOP3.LUT R95, R95, 0x200, R2, 0xf8, !PT ;  /* 0x000002005f5f7812 */ /* 0x000fe200078ef802 */
[----:B------:R-:W4:Y:S01]  /*4c80*/  LDC R92, c[0x0][0xb20] ;  /* 0x0002c800ff5c7b82 */ /* 0x000f220000000800 */
[----:B------:R-:W3:Y:S01]  /*4c90*/  LDS R3, [UR49+0x150] ;  /* 0x00015031ff037984 */ /* 0x000ee20008000800 */
[----:B------:R-:W-:Y:S01]  /*4ca0*/  LOP3.LUT R103, R103, 0x2, RZ, 0xc0, !PT ;  /* 0x0000000267677812 */ /* 0x000fe200078ec0ff */
[----:B------:R-:W-:Y:S01]  /*4cb0*/  IMAD.MOV.U32 R99, RZ, RZ, RZ ;  /* 0x000000ffff637224 */ /* 0x000fe200078e00ff */
[----:B------:R-:W-:Y:S01]  /*4cc0*/  LOP3.LUT R95, R95, R0, RZ, 0xfc, !PT ;  /* 0x000000005f5f7212 */ /* 0x000fe200078efcff */
[----:B------:R-:W-:Y:S01]  /*4cd0*/  IMAD.U32 R104, RZ, RZ, UR4 ;  /* 0x00000004ff687e24 */ /* 0x000fe2000f8e00ff */
[----:B------:R-:W-:Y:S01]  /*4ce0*/  IADD3 R97, PT, PT, -R103, RZ, RZ ;  /* 0x000000ff67617210 */ /* 0x000fe20007ffe1ff */
[----:B------:R-:W1:Y:S01]  /*4cf0*/  LDCU.64 UR52, c[0x0][0x348] ;  /* 0x00006900ff3477ac */ /* 0x000e620008000a00 */
[----:B------:R-:W1:Y:S01]  /*4d00*/  LDC R41, c[0x0][0xb30] ;  /* 0x0002cc00ff297b82 */ /* 0x000e620000000800 */
[----:B------:R-:W1:Y:S01]  /*4d10*/  LDCU.64 UR38, c[0x0][0x888] ;  /* 0x00011100ff2677ac */ /* 0x000e620008000a00 */
[----:B------:R-:W1:Y:S06]  /*4d20*/  LDCU.64 UR44, c[0x0][0x890] ;  /* 0x00011200ff2c77ac */ /* 0x000e6c0008000a00 */
[----:B------:R-:W1:Y:S01]  /*4d30*/  LDC.64 R88, c[0x0][0xb10] ;  /* 0x0002c400ff587b82 */ /* 0x000e620000000a00 */
[----:B------:R-:W-:-:S07]  /*4d40*/  UIADD3 UR48, UPT, UPT, UR49, 0x200, URZ ;  /* 0x0000020031307890 */ /* 0x000fce000fffe0ff */
[----:B------:R-:W1:Y:S08]  /*4d50*/  LDC.64 R38, c[0x0][0xb18] ;  /* 0x0002c600ff267b82 */ /* 0x000e700000000a00 */
[----:B------:R-:W1:Y:S08]  /*4d60*/  LDC.64 R36, c[0x0][0xb28] ;  /* 0x0002ca00ff247b82 */ /* 0x000e700000000a00 */
[----:B------:R-:W1:Y:S01]  /*4d70*/  LDC.64 R86, c[0x0][0x8b0] ;  /* 0x00022c00ff567b82 */ /* 0x000e620000000a00 */
[----:B---3--:R-:W-:-:S07]  /*4d80*/  IMAD.IADD R46, R3, 0x1, R46 ;  /* 0x00000001032e7824 */ /* 0x008fce00078e022e */
[----:B------:R-:W3:Y:S08]  /*4d90*/  LDC.64 R84, c[0x0][0x8a8] ;  /* 0x00022a00ff547b82 */ /* 0x000ef00000000a00 */
[----:B--2-4-:R-:W1:Y:S02]  /*4da0*/  LDC R94, c[0x0][0x374] ;  /* 0x0000dd00ff5e7b82 */ /* 0x014e640000000800 */
.L_x_125:
[----:B------:R-:W-:Y:S02]  /*4db0*/  LEA R0, R107, UR49, 0x3 ;  /* 0x000000316b007c11 */ /* 0x000fe4000f8e18ff */
[----:B------:R-:W-:Y:S02]  /*4dc0*/  SHF.L.U32 R3, R101, 0x1f, RZ ;  /* 0x0000001f65037819 */ /* 0x000fe400000006ff */
[----:B------:R-:W-:Y:S02]  /*4dd0*/  LEA R16, R107, UR49, 0x4 ;  /* 0x000000316b107c11 */ /* 0x000fe4000f8e20ff */
[----:B------:R-:W2:Y:S02]  /*4de0*/  SYNCS.PHASECHK.TRANS64.TRYWAIT P0, [R0+URZ+0xa0], R3 ;  /* 0x0000a003000075a7 */ /* 0x000ea400080011ff */
[----:B-12---:R-:W-:Y:S05]  /*4df0*/  @!P0 BRA `(.L_x_84) ;  /* 0x0000004c00508947 */ /* 0x006fea0003800000 */
.L_x_171:
[----:B------:R-:W4:Y:S01]  /*4e00*/  LDC.64 R12, c[0x0][0xb10] ;  /* 0x0002c400ff0c7b82 */ /* 0x000f220000000a00 */
[----:B------:R-:W3:Y:S01]  /*4e10*/  LDS.128 R16, [R16+0x130] ;  /* 0x0001300010107984 */ /* 0x000ee20000000c00 */
[----:B-1----:R-:W-:Y:S01]  /*4e20*/  ISETP.NE.AND P1, PT, R41, 0x1, PT ;  /* 0x000000012900780c */ /* 0x002fe20003f25270 */
[----:B--2---:R-:W-:Y:S01]  /*4e30*/  VIADD R0, R0, 0xb0 ;  /* 0x000000b000007836 */ /* 0x004fe20000000000 */
[----:B------:R-:W-:Y:S04]  /*4e40*/  ISETP.GE.AND P0, PT, R40, 0x1, PT ;  /* 0x000000012800780c */ /* 0x000fe80003f06270 */
[----:B------:R-:W1:Y:S01]  /*4e50*/  LDC.64 R10, c[0x0][0xb18] ;  /* 0x0002c600ff0a7b82 */ /* 0x000e620000000a00 */
[----:B------:R-:W-:Y:S01]  /*4e60*/  PRMT R0, RZ, 0x654, R0 ;  /* 0x00000654ff007816 */ /* 0x000fe20000000000 */
[----:B------:R-:W-:Y:S01]  /*4e70*/  @!PT LDS RZ, [RZ] ;  /* 0x00000000fffff984 */ /* 0x000fe20000000800 */
[----:B------:R-:W-:Y:S01]  /*4e80*/  @!PT LDS RZ, [RZ] ;  /* 0x00000000fffff984 */ /* 0x000fe20000000800 */
[----:B------:R-:W-:Y:S01]  /*4e90*/  @!PT LDS RZ, [RZ] ;  /* 0x00000000fffff984 */ /* 0x000fe20000000800 */
[----:B------:R-:W-:Y:S01]  /*4ea0*/  @!PT LDS RZ, [RZ] ;  /* 0x00000000fffff984 */ /* 0x000fe20000000800 */
[----:B------:R2:W-:Y:S06]  /*4eb0*/  MEMBAR.ALL.CTA ;  /* 0x0000000000007992 */ /* 0x0005ec0000008000 */
[----:B--2---:R-:W2:Y:S01]  /*4ec0*/  FENCE.VIEW.ASYNC.S ;  /* 0x00000000000073c6 */ /* 0x004ea20000000000 */
[----:B------:R-:W1:Y:S08]  /*4ed0*/  @!P1 LDC R14, c[0x0][0xb20] ;  /* 0x0002c800ff0e9b82 */ /* 0x000e700000000800 */
[----:B------:R-:W1:Y:S01]  /*4ee0*/  @!P1 LDC R9, c[0x0][0xb0c] ;  /* 0x0002c300ff099b82 */ /* 0x000e620000000800 */
[----:B--2---:R2:W-:Y:S01]  /*4ef0*/  SYNCS.ARRIVE.TRANS64.RED.A1T0 RZ, [R0+URZ], RZ ;  /* 0x000000ff00ff79a7 */ /* 0x0045e200081004ff */
[----:B---3--:R-:W-:Y:S04]  /*4f00*/  LOP3.LUT P4, RZ, R18, 0x1, RZ, 0xc0, !PT ;  /* 0x0000000112ff7812 */ /* 0x008fe8000788c0ff */
[----:B------:R-:W-:Y:S09]  /*4f10*/  P2R R106, PR, RZ, 0x10 ;  /* 0x00000010ff6a7803 */ /* 0x000ff20000000000 */
[----:B------:R-:W-:Y:S02]  /*4f20*/  @P4 MOV R45, R16 ;  /* 0x00000010002d4202 */ /* 0x000fe40000000f00 */
[----:B------:R-:W-:Y:S01]  /*4f30*/  @P4 LOP3.LUT R43, R17, 0xffff, RZ, 0xc0, !PT ;  /* 0x0000ffff112b4812 */ /* 0x000fe200078ec0ff */
[----:B--2-4-:R-:W-:Y:S06]  /*4f40*/  @!P0 BRA `(.L_x_85) ;  /* 0x0000000000a48947 */ /* 0x014fec0003800000 */
[----:B------:R-:W-:Y:S01]  /*4f50*/  IMAD.HI.U32 R23, R94, R39, RZ ;  /* 0x000000275e177227 */ /* 0x000fe200078e00ff */
[----:B------:R-:W-:Y:S02]  /*4f60*/  ISETP.NE.AND P0, PT, R38, 0x1, PT ;  /* 0x000000012600780c */ /* 0x000fe40003f05270 */
[----:B------:R-:W-:Y:S01]  /*4f70*/  ISETP.NE.AND P2, PT, R40, 0x1, PT ;  /* 0x000000012800780c */ /* 0x000fe20003f45270 */
[----:B------:R-:W-:Y:S01]  /*4f80*/  IMAD.HI.U32 R22, R93, R88, RZ ;  /* 0x000000585d167227 */ /* 0x000fe200078e00ff */
[----:B------:R-:W-:Y:S02]  /*4f90*/  SHF.R.U32.HI R23, RZ, R92, R23 ;  /* 0x0000005cff177219 */ /* 0x000fe40000011617 */
[----:B------:R-:W-:Y:S01]  /*4fa0*/  ISETP.NE.AND P3, PT, R42, 0x1, PT ;  /* 0x000000012a00780c */ /* 0x000fe20003f65270 */
[----:B------:R-:W-:Y:S01]  /*4fb0*/  IMAD.HI.U32 R26, R45, R88, RZ ;  /* 0x000000582d1a7227 */ /* 0x000fe200078e00ff */
[----:B------:R-:W-:Y:S02]  /*4fc0*/  SHF.R.U32.HI R22, RZ, R89, R22 ;  /* 0x00000059ff167219 */ /* 0x000fe40000011616 */
[----:B------:R-:W-:Y:S01]  /*4fd0*/  SEL R3, R94, R23, !P0 ;  /* 0x000000175e037207 */ /* 0x000fe20004000000 */
[----:B------:R-:W-:Y:S01]  /*4fe0*/  IMAD.HI.U32 R23, R43, R39, RZ ;  /* 0x000000272b177227 */ /* 0x000fe200078e00ff */
[----:B------:R-:W-:Y:S02]  /*4ff0*/  SEL R7, R93, R22, !P3 ;  /* 0x000000165d077207 */ /* 0x000fe40005800000 */
[----:B------:R-:W-:Y:S01]  /*5000*/  SHF.R.U32.HI R26, RZ, R89, R26 ;  /* 0x00000059ff1a7219 */ /* 0x000fe2000001161a */
[-C--:B------:R-:W-:Y:S04]  /*5010*/  IMAD.HI.U32 R22, R3, R36.reuse, RZ ;  /* 0x0000002403167227 */ /* 0x080fe800078e00ff */
[----:B------:R-:W-:Y:S01]  /*5020*/  IMAD.HI.U32 R24, R7, R36, RZ ;  /* 0x0000002407187227 */ /* 0x000fe200078e00ff */
[-C--:B------:R-:W-:Y:S02]  /*5030*/  @P2 SHF.R.U32.HI R3, RZ, R37.reuse, R22 ;  /* 0x00000025ff032219 */ /* 0x080fe40000011616 */
[----:B------:R-:W-:Y:S02]  /*5040*/  SHF.R.U32.HI R22, RZ, R92, R23 ;  /* 0x0000005cff167219 */ /* 0x000fe40000011617 */
[----:B------:R-:W-:Y:S01]  /*5050*/  @P2 SHF.R.U32.HI R7, RZ, R37, R24 ;  /* 0x00000025ff072219 */ /* 0x000fe20000011618 */
[C---:B------:R-:W-:Y:S01]  /*5060*/  IMAD R2, R40.reuse, R3, RZ ;  /* 0x0000000328027224 */ /* 0x040fe200078e02ff */
[----:B------:R-:W-:Y:S02]  /*5070*/  SEL R5, R43, R22, !P0 ;  /* 0x000000162b057207 */ /* 0x000fe40004000000 */
[----:B------:R-:W-:Y:S01]  /*5080*/  SEL R3, R45, R26, !P3 ;  /* 0x0000001a2d037207 */ /* 0x000fe20005800000 */
[----:B------:R-:W-:Y:S01]  /*5090*/  IMAD R4, R40, R7, RZ ;  /* 0x0000000728047224 */ /* 0x000fe200078e02ff */
[C---:B------:R-:W-:Y:S01]  /*50a0*/  ISETP.GE.AND P0, PT, R5.reuse, R2, PT ;  /* 0x000000020500720c */ /* 0x040fe20003f06270 */
[----:B------:R-:W-:Y:S03]  /*50b0*/  IMAD.HI.U32 R6, R5, R36, RZ ;  /* 0x0000002405067227 */ /* 0x000fe600078e00ff */
[----:B------:R-:W-:Y:S01]  /*50c0*/  ISETP.GE.OR P0, PT, R3, R4, P0 ;  /* 0x000000040300720c */ /* 0x000fe20000706670 */
[----:B------:R-:W-:Y:S01]  /*50d0*/  IMAD.MOV R4, RZ, RZ, -R3 ;  /* 0x000000ffff047224 */ /* 0x000fe200078e0a03 */
[-C--:B------:R-:W-:Y:S03]  /*50e0*/  SHF.R.U32.HI R6, RZ, R37.reuse, R6 ;  /* 0x00000025ff067219 */ /* 0x080fe60000011606 */
[----:B------:R-:W-:Y:S01]  /*50f0*/  IMAD R45, R42, R4, R45 ;  /* 0x000000042a2d7224 */ /* 0x000fe200078e022d */
[----:B------:R-:W-:Y:S05]  /*5100*/  SEL R15, R5, R6, !P2 ;  /* 0x00000006050f7207 */ /* 0x000fea0005000000 */
[----:B------:R-:W-:Y:S02]  /*5110*/  IMAD.MOV R6, RZ, RZ, -R15 ;  /* 0x000000ffff067224 */ /* 0x000fe400078e0a0f */
[C---:B------:R-:W-:Y:S04]  /*5120*/  @!P0 IMAD.HI.U32 R2, R3.reuse, R36, RZ ;  /* 0x0000002403028227 */ /* 0x040fe800078e00ff */
[----:B------:R-:W-:Y:S01]  /*5130*/  IMAD R6, R40, R6, R5 ;  /* 0x0000000628067224 */ /* 0x000fe200078e0205 */
[----:B------:R-:W-:Y:S04]  /*5140*/  @!P0 SHF.R.U32.HI R2, RZ, R37, R2 ;  /* 0x00000025ff028219 */ /* 0x000fe80000011602 */
[----:B------:R-:W-:Y:S02]  /*5150*/  @!P0 SEL R0, R3, R2, !P2 ;  /* 0x0000000203008207 */ /* 0x000fe40005000000 */
[----:B------:R-:W-:Y:S02]  /*5160*/  IADD3 R2, PT, PT, -R5, RZ, RZ ;  /* 0x000000ff05027210 */ /* 0x000fe40007ffe1ff */
[----:B------:R-:W-:Y:S01]  /*5170*/  @!P0 IADD3 R8, PT, PT, R15, -R0, RZ ;  /* 0x800000000f088210 */ /* 0x000fe20007ffe0ff */
[----:B------:R-:W-:Y:S02]  /*5180*/  @!P0 IMAD R0, R7, R6, R0 ;  /* 0x0000000607008224 */ /* 0x000fe400078e0200 */
[----:B------:R-:W-:Y:S02]  /*5190*/  IMAD R43, R38, R2, R43 ;  /* 0x00000002262b7224 */ /* 0x000fe400078e022b */
[----:B------:R-:W-:Y:S02]  /*51a0*/  @!P0 IMAD R5, R8, R40, R3 ;  /* 0x0000002808058224 */ /* 0x000fe400078e0203 */
[----:B------:R-:W-:Y:S04]  /*51b0*/  @!P0 IMAD.MOV.U32 R3, RZ, RZ, R0 ;  /* 0x000000ffff038224 */ /* 0x000fe800078e0000 */
[----:B------:R-:W-:Y:S02]  /*51c0*/  IMAD R45, R3, R42, R45 ;  /* 0x0000002a032d7224 */ /* 0x000fe400078e022d */
[----:B------:R-:W-:Y:S07]  /*51d0*/  IMAD R43, R5, R38, R43 ;  /* 0x00000026052b7224 */ /* 0x000fee00078e022b */
.L_x_85:
[----:B-1----:R-:W-:Y:S01]  /*51e0*/  @!P1 ISETP.NE.AND P0, PT, R10, 0x1, PT ;  /* 0x000000010a00980c */ /* 0x002fe20003f05270 */
[----:B------:R-:W-:Y:S01]  /*51f0*/  @!P1 IMAD.HI.U32 R0, R45, R12, RZ ;  /* 0x0000000c2d009227 */ /* 0x000fe200078e00ff */
[----:B------:R-:W-:Y:S01]  /*5200*/  @!P1 ISETP.NE.AND P2, PT, R9, 0x1, PT ;  /* 0x000000010900980c */ /* 0x000fe20003f45270 */
[----:B------:R-:W-:Y:S01]  /*5210*/  ULOP3.LUT UP0, URZ, UR48, 0x1b0, URZ, 0xc0, !UPT ;  /* 0x000001b030ff7892 */ /* 0x000fe2000f80c0ff */
[----:B------:R-:W-:Y:S01]  /*5220*/  R2UR UR42, R21 ;  /* 0x00000000152a72ca */ /* 0x000fe200000e0000 */
[----:B------:R-:W-:Y:S01]  /*5230*/  @!P1 IMAD.HI.U32 R3, R43, R11, RZ ;  /* 0x0000000b2b039227 */ /* 0x000fe200078e00ff */
[----:B------:R-:W-:Y:S02]  /*5240*/  @!P1 SHF.R.U32.HI R0, RZ, R13, R0 ;  /* 0x0000000dff009219 */ /* 0x000fe40000011600 */
[----:B------:R-:W-:Y:S01]  /*5250*/  R2UR UR41, R20 ;  /* 0x00000000142972ca */ /* 0x000fe200000e0000 */
[----:B------:R-:W-:Y:S01]  /*5260*/  VIADD R107, R107, 0x1 ;  /* 0x000000016b6b7836 */ /* 0x000fe20000000000 */
[----:B------:R-:W-:Y:S02]  /*5270*/  @!P1 SHF.R.U32.HI R2, RZ, R14, R3 ;  /* 0x0000000eff029219 */ /* 0x000fe40000011603 */
[----:B------:R-:W-:Y:S02]  /*5280*/  @!P1 SEL R3, R45, R0, !P2 ;  /* 0x000000002d039207 */ /* 0x000fe40005000000 */
[----:B------:R-:W-:Y:S02]  /*5290*/  @!P1 SEL R2, R43, R2, !P0 ;  /* 0x000000022b029207 */ /* 0x000fe40004000000 */
[----:B------:R-:W-:Y:S01]  /*52a0*/  @P4 SHF.R.U32.HI R98, RZ, 0x10, R17 ;  /* 0x00000010ff624819 */ /* 0x000fe20000011611 */
[----:B------:R-:W-:Y:S02]  /*52b0*/  USHF.L.U32 UR42, UR42, 0x6, URZ ;  /* 0x000000062a2a7899 */ /* 0x000fe400080006ff */
[----:B------:R-:W-:Y:S02]  /*52c0*/  @!P1 IMAD.IADD R0, R2, 0x1, -R3 ;  /* 0x0000000102009824 */ /* 0x000fe400078e0a03 */
[----:B------:R-:W-:Y:S01]  /*52d0*/  @!P1 IMAD.IADD R2, R3, 0x1, -R2 ;  /* 0x0000000103029824 */ /* 0x000fe200078e0a02 */
[----:B------:R-:W-:Y:S01]  /*52e0*/  USHF.L.U32 UR41, UR41, 0x8, URZ ;  /* 0x0000000829297899 */ /* 0x000fe200080006ff */
[----:B------:R-:W-:Y:S02]  /*52f0*/  @!P1 IMAD R45, R0, R9, R45 ;  /* 0x00000009002d9224 */ /* 0x000fe400078e022d */
[----:B------:R-:W-:Y:S01]  /*5300*/  @!P1 IMAD R43, R2, R10, R43 ;  /* 0x0000000a022b9224 */ /* 0x000fe200078e022b */
[----:B------:R-:W-:Y:S08]  /*5310*/  BRA.U !UP0, `(.L_x_86) ;  /* 0x0000000108407547 */ /* 0x000ff0000b800000 */
[----:B------:R-:W1:Y:S01]  /*5320*/  LDCU.64 UR8, c[0x4][0x88] ;  /* 0x01001100ff0877ac */ /* 0x000e620008000a00 */
[----:B------:R-:W-:Y:S01]  /*5330*/  MOV R3, 0x0 ;  /* 0x0000000000037802 */ /* 0x000fe20000000f00 */
[----:B------:R-:W-:Y:S02]  /*5340*/  HFMA2 R12, -RZ, RZ, 0, 5.9604644775390625e-08 ;  /* 0x00000001ff0c7431 */ /* 0x000fe400000001ff */
[----:B------:R-:W-:Y:S02]  /*5350*/  IMAD.MOV.U32 R8, RZ, RZ, 0x70 ;  /* 0x00000070ff087424 */ /* 0x000fe400078e00ff */
[----:B------:R-:W-:Y:S01]  /*5360*/  IMAD.MOV.U32 R13, RZ, RZ, RZ ;  /* 0x000000ffff0d7224 */ /* 0x000fe200078e00ff */
[----:B------:R-:W2:Y:S01]  /*5370*/  LDCU.64 UR6, c[0x4][0x90] ;  /* 0x01001200ff0677ac */ /* 0x000ea20008000a00 */
[----:B------:R-:W3:Y:S01]  /*5380*/  LDC.64 R2, c[0x4][R3] ;  /* 0x0100000003027b82 */ /* 0x000ee20000000a00 */
[----:B------:R-:W4:Y:S01]  /*5390*/  LDCU.64 UR4, c[0x4][0x8] ;  /* 0x01000100ff0477ac */ /* 0x000f220008000a00 */
[----:B-1----:R-:W-:Y:S01]  /*53a0*/  MOV R5, UR9 ;  /* 0x0000000900057c02 */ /* 0x002fe20008000f00 */
[----:B------:R-:W-:Y:S01]  /*53b0*/  IMAD.U32 R4, RZ, RZ, UR8 ;  /* 0x00000008ff047e24 */ /* 0x000fe2000f8e00ff */
[----:B--2---:R-:W-:Y:S01]  /*53c0*/  MOV R7, UR7 ;  /* 0x0000000700077c02 */ /* 0x004fe20008000f00 */
[----:B------:R-:W-:Y:S01]  /*53d0*/  IMAD.U32 R6, RZ, RZ, UR6 ;  /* 0x00000006ff067e24 */ /* 0x000fe2000f8e00ff */
[----:B----4-:R-:W-:Y:S01]  /*53e0*/  MOV R11, UR5 ;  /* 0x00000005000b7c02 */ /* 0x010fe20008000f00 */
[----:B------:R-:W-:Y:S02]  /*53f0*/  IMAD.U32 R10, RZ, RZ, UR4 ;  /* 0x00000004ff0a7e24 */ /* 0x000fe4000f8e00ff */
[----:B------:R-:W-:Y:S07]  /*5400*/  LEPC R20, `(.L_x_86) ;  /* 0x000000001014794e */ /* 0x000fee0000000000 */
[----:B---3-5:R-:W-:Y:S05]  /*5410*/  CALL.ABS.NOINC R2 ;  /* 0x0000000002007343 */ /* 0x028fea0003c00000 */
.L_x_86:
[----:B------:R-:W-:Y:S01]  /*5420*/  LOP3.LUT P0, RZ, R104, 0x1b0, RZ, 0xc0, !PT ;  /* 0x000001b068ff7812 */ /* 0x000fe2000780c0ff */
[----:B------:R-:W-:Y:S11]  /*5430*/  BSSY.RECONVERGENT B6, `(.L_x_87) ;  /* 0x0000013000067945 */ /* 0x000ff60003800200 */
[----:B------:R-:W-:Y:S01]  /*5440*/  @!UPT UIADD3 URZ, UPT, UPT, URZ, URZ, URZ ;  /* 0x000000fffffff290 */ /* 0x000fe2000fffe0ff */
[----:B------:R-:W-:Y:S05]  /*5450*/  @!P0 BRA `(.L_x_88) ;  /* 0x0000000000408947 */ /* 0x000fea0003800000 */
        /* <DEDUP_REMOVED lines=16> */
.L_x_88:
[----:B------:R-:W-:Y:S05]  /*5560*/  BSYNC.RECONVERGENT B6 ;  /* 0x0000000000067941 */ /* 0x000fea0003800200 */
.L_x_87:
[----:B------:R-:W-:Y:S01]  /*5570*/  ISETP.NE.U32.AND P4, PT, R86, RZ, PT ;  /* 0x000000ff5600720c */ /* 0x000fe20003f85070 */
[----:B------:R-:W-:Y:S01]  /*5580*/  UISETP.NE.AND UP2, UPT, UR50, URZ, UPT ;  /* 0x000000ff3200728c */ /* 0x000fe2000bf45270 */
[----:B------:R-:W-:Y:S01]  /*5590*/  ISETP.NE.U32.AND P2, PT, RZ, UR38, PT ;  /* 0x00000026ff007c0c */ /* 0x000fe2000bf45070 */
[----:B------:R-:W-:Y:S01]  /*55a0*/  UISETP.NE.U32.AND UP1, UPT, UR44, URZ, UPT ;  /* 0x000000ff2c00728c */ /* 0x000fe2000bf25070 */
[----:B------:R-:W-:Y:S01]  /*55b0*/  ISETP.NE.AND.EX P4, PT, R87, RZ, PT, P4 ;  /* 0x000000ff5700720c */ /* 0x000fe20003f85340 */
[----:B------:R-:W-:Y:S01]  /*55c0*/  UPLOP3.LUT UP0, UPT, UPT, UPT, UPT, 0x40, 0x4 ;  /* 0x000000000004789c */ /* 0x000fe20003f0e870 */
[----:B------:R-:W-:Y:S01]  /*55d0*/  ISETP.NE.AND.EX P2, PT, RZ, UR39, PT, P2 ;  /* 0x00000027ff007c0c */ /* 0x000fe2000bf45320 */
[----:B------:R-:W-:Y:S01]  /*55e0*/  UISETP.NE.AND.EX UP1, UPT, UR45, URZ, UPT, UP1 ;  /* 0x000000ff2d00728c */ /* 0x000fe2000bf25310 */
[----:B------:R-:W-:Y:S04]  /*55f0*/  PLOP3.LUT P1, PT, PT, PT, UP2, 0x80, 0x8 ;  /* 0x000000000008781c */ /* 0x000fe80003f2f028 */
[----:B------:R-:W-:Y:S06]  /*5600*/  @UP2 UPLOP3.LUT UP0, UPT, UPT, UPT, UP1, 0x80, 0x8 ;  /* 0x000000000008289c */ /* 0x000fec0003f0f010 */
[----:B------:R-:W-:Y:S01]  /*5610*/  PLOP3.LUT P0, PT, PT, PT, UP0, 0x80, 0x8 ;  /* 0x000000000008781c */ /* 0x000fe20003f0f008 */
[----:B------:R-:W-:Y:S01]  /*5620*/  @!UPT UIADD3 URZ, UPT, UPT, URZ, URZ, URZ ;  /* 0x000000fffffff290 */ /* 0x000fe2000fffe0ff */
[----:B------:R-:W-:Y:S11]  /*5630*/  BRA.U !UP1, `(.L_x_89) ;  /* 0x0000000109387547 */ /* 0x000ff6000b800000 */
[----:B------:R-:W-:Y:S01]  /*5640*/  UISETP.NE.U32.AND UP0, UPT, UR38, URZ, UPT ;  /* 0x000000ff2600728c */ /* 0x000fe2000bf05070 */
[----:B------:R-:W-:Y:S02]  /*5650*/  HFMA2 R0, -RZ, RZ, 0, 5.9604644775390625e-08 ;  /* 0x00000001ff007431 */ /* 0x000fe400000001ff */
[----:B------:R-:W-:Y:S01]  /*5660*/  IMAD.MOV.U32 R91, RZ, RZ, 0x1 ;  /* 0x00000001ff5b7424 */ /* 0x000fe200078e00ff */
[----:B------:R-:W-:Y:S06]  /*5670*/  UISETP.NE.AND.EX UP0, UPT, UR39, URZ, UPT, UP0 ;  /* 0x000000ff2700728c */ /* 0x000fec000bf05300 */
[----:B------:R-:W-:Y:S05]  /*5680*/  PLOP3.LUT P3, PT, PT, PT, UP0, 0x80, 0x8 ;  /* 0x000000000008781c */ /* 0x000fea0003f6f008 */
[----:B------:R-:W1:Y:S01]  /*5690*/  @UP0 LDCU.64 UR6, c[0x0][0x888] ;  /* 0x00011100ff0607ac */ /* 0x000e620008000a00 */
[----:B------:R-:W-:Y:S07]  /*56a0*/  @UP0 UIMAD UR4, UR36, UR44, URZ ;  /* 0x0000002c240402a4 */ /* 0x000fee000f8e02ff */
[----:B------:R-:W-:Y:S01]  /*56b0*/  @!P3 PRMT R91, R0, 0x7610, R91 ;  /* 0x00007610005bb816 */ /* 0x000fe2000000005b */
[----:B-1----:R-:W-:Y:S03]  /*56c0*/  @UP0 UIMAD.WIDE UR6, UR4, 0x4, UR6 ;  /* 0x00000004040608a5 */ /* 0x002fe6000f8e0206 */
[----:B------:R-:W1:Y:S03]  /*56d0*/  @!UP0 LDCU UR4, c[0x0][0x880] ;  /* 0x00011000ff0487ac */ /* 0x000e660008000800 */
[----:B------:R-:W-:Y:S01]  /*56e0*/  IMAD.U32 R2, RZ, RZ, UR6 ;  /* 0x00000006ff027e24 */ /* 0x000fe2000f8e00ff */
[----:B------:R-:W-:Y:S05]  /*56f0*/  MOV R3, UR7 ;  /* 0x0000000700037c02 */ /* 0x000fea0008000f00 */
[----:B-----5:R2:W5:Y:S02]  /*5700*/  @P3 LDG.E R50, desc[UR46][R2.64] ;  /* 0x0000002e02323981 */ /* 0x020564000c1e1900 */
[----:B-12---:R-:W-:Y:S02]  /*5710*/  @!P3 IMAD.U32 R50, RZ, RZ, UR4 ;  /* 0x00000004ff32be24 */ /* 0x006fe4000f8e00ff */
.L_x_89:
[----:B------:R-:W-:Y:S05]  /*5720*/  @!P4 BRA `(.L_x_90) ;  /* 0x000000000020c947 */ /* 0x000fea0003800000 */
[----:B------:R-:W-:Y:S04]  /*5730*/  ISETP.NE.U32.AND P3, PT, R84, RZ, PT ;  /* 0x000000ff5400720c */ /* 0x000fe80003f65070 */
[----:B------:R-:W-:Y:S11]  /*5740*/  ISETP.NE.AND.EX P3, PT, R85, RZ, PT, P3 ;  /* 0x000000ff5500720c */ /* 0x000ff60003f65330 */
[----:B------:R-:W-:Y:S02]  /*5750*/  @!UPT UIADD3 URZ, UPT, UPT, URZ, URZ, URZ ;  /* 0x000000fffffff290 */ /* 0x000fe4000fffe0ff */
[----:B------:R-:W1:Y:S01]  /*5760*/  @P3 LDC.64 R2, c[0x0][0x8a8] ;  /* 0x00022a00ff023b82 */ /* 0x000e620000000a00 */
[----:B------:R-:W-:Y:S04]  /*5770*/  @P3 IMAD R0, R86, UR36, RZ ;  /* 0x0000002456003c24 */ /* 0x000fe8000f8e02ff */
[----:B-1----:R-:W-:Y:S05]  /*5780*/  @P3 IMAD.WIDE R2, R0, 0x4, R2 ;  /* 0x0000000400023825 */ /* 0x002fea00078e0202 */
[----:B-----5:R1:W5:Y:S02]  /*5790*/  @P3 LDG.E R47, desc[UR46][R2.64] ;  /* 0x0000002e022f3981 */ /* 0x020364000c1e1900 */
[----:B-1----:R-:W2:Y:S02]  /*57a0*/  @!P3 LDC R47, c[0x0][0x8a0] ;  /* 0x00022800ff2fbb82 */ /* 0x002ea40000000800 */
.L_x_90:
[----:B-----5:R-:W-:Y:S01]  /*57b0*/  ISETP.NE.AND P4, PT, R50, RZ, PT ;  /* 0x000000ff3200720c */ /* 0x020fe20003f85270 */
[----:B------:R-:W-:Y:S01]  /*57c0*/  BSSY B1, `(.L_x_91) ;  /* 0x0000042000017945 */ /* 0x000fe20003800000 */
[----:B------:R-:W-:Y:S01]  /*57d0*/  SEL R9, RZ, 0xffffffff, P2 ;  /* 0xffffffffff097807 */ /* 0x000fe20001000000 */
[----:B------:R-:W-:Y:S01]  /*57e0*/  IMAD.MOV.U32 R64, RZ, RZ, 0x1 ;  /* 0x00000001ff407424 */ /* 0x000fe200078e00ff */
[----:B------:R-:W-:Y:S02]  /*57f0*/  LOP3.LUT P3, RZ, R91, 0xff, RZ, 0xc0, !PT ;  /* 0x000000ff5bff7812 */ /* 0x000fe4000786c0ff */
[----:B------:R-:W-:Y:S02]  /*5800*/  CS2R R62, SRZ ;  /* 0x00000000003e7805 */ /* 0x000fe4000001ff00 */
[----:B------:R-:W-:Y:S02]  /*5810*/  @P1 SEL R2, RZ, 0xffffffff, P4 ;  /* 0xffffffffff021807 */ /* 0x000fe40002000000 */
[----:B------:R-:W-:Y:S02]  /*5820*/  CS2R R60, SRZ ;  /* 0x00000000003c7805 */ /* 0x000fe4000001ff00 */
[----:B------:R-:W-:Y:S02]  /*5830*/  LEA R0, R100, UR49, 0x3 ;  /* 0x0000003164007c11 */ /* 0x000fe4000f8e18ff */
[----:B------:R-:W-:Y:S02]  /*5840*/  CS2R R58, SRZ ;  /* 0x00000000003a7805 */ /* 0x000fe4000001ff00 */
[----:B------:R-:W-:Y:S02]  /*5850*/  @P0 SEL R2, R9, R2, !P3 ;  /* 0x0000000209020207 */ /* 0x000fe40005800000 */
[----:B------:R-:W-:Y:S02]  /*5860*/  CS2R R56, SRZ ;  /* 0x0000000000387805 */ /* 0x000fe4000001ff00 */
[----:B------:R-:W-:Y:S02]  /*5870*/  LEA R108, R44, UR49, 0x3 ;  /* 0x000000312c6c7c11 */ /* 0x000fe4000f8e18ff */
[----:B------:R-:W-:Y:S02]  /*5880*/  @P1 LOP3.LUT R2, R2, 0x1, RZ, 0xc0, !PT ;  /* 0x0000000102021812 */ /* 0x000fe400078ec0ff */
[----:B------:R-:W-:Y:S02]  /*5890*/  SHF.L.U32 R7, R102, 0x1f, RZ ;  /* 0x0000001f66077819 */ /* 0x000fe400000006ff */
[----:B------:R-:W-:Y:S02]  /*58a0*/  ISETP.NE.U32.OR P6, PT, R2, 0x1, !P1 ;  /* 0x000000010200780c */ /* 0x000fe40004fc5470 */
[----:B------:R-:W-:Y:S02]  /*58b0*/  PLOP3.LUT P2, PT, PT, PT, UP1, 0x80, 0x8 ;  /* 0x000000000008781c */ /* 0x000fe40003f4f018 */
[C---:B------:R-:W-:Y:S02]  /*58c0*/  LEA.HI R5, R44.reuse, R44, RZ, 0x1 ;  /* 0x0000002c2c057211 */ /* 0x040fe400078f08ff */
[----:B------:R-:W-:Y:S02]  /*58d0*/  SEL R2, RZ, 0xffffffff, P4 ;  /* 0xffffffffff027807 */ /* 0x000fe40002000000 */
[----:B------:R-:W-:Y:S01]  /*58e0*/  P2R R72, PR, RZ, 0x40 ;  /* 0x00000040ff487803 */ /* 0x000fe20000000000 */
[C---:B------:R-:W-:Y:S01]  /*58f0*/  IMAD.SHL.U32 R3, R5.reuse, 0x80, RZ ;  /* 0x0000008005037824 */ /* 0x040fe200078e00ff */
[----:B------:R-:W-:Y:S03]  /*5900*/  LOP3.LUT R5, R5, 0xffe, RZ, 0xc0, !PT ;  /* 0x00000ffe05057812 */ /* 0x000fe600078ec0ff */
[----:B------:R-:W-:Y:S02]  /*5910*/  @P6 SHF.L.U32 R11, R99, 0x1f, RZ ;  /* 0x0000001f630b6819 */ /* 0x000fe400000006ff */
[----:B------:R-:W-:Y:S01]  /*5920*/  @P2 SEL R2, R9, R2, !P3 ;  /* 0x0000000209022207 */ /* 0x000fe20005800000 */
[----:B------:R-:W-:Y:S01]  /*5930*/  IMAD.IADD R48, R44, 0x1, -R5 ;  /* 0x000000012c307824 */ /* 0x000fe200078e0a05 */
[----:B------:R-:W1:Y:S01]  /*5940*/  @P6 SYNCS.PHASECHK.TRANS64.TRYWAIT P1, [R0+URZ+0x50], R11 ;  /* 0x0000500b000065a7 */ /* 0x000e6200080211ff */
[----:B------:R-:W-:Y:S02]  /*5950*/  LOP3.LUT R3, R3, 0xffffff00, RZ, 0xc0, !PT ;  /* 0xffffff0003037812 */ /* 0x000fe400078ec0ff */
[----:B------:R-:W-:Y:S03]  /*5960*/  LOP3.LUT R2, R2, 0x1, RZ, 0xc0, !PT ;  /* 0x0000000102027812 */ /* 0x000fe600078ec0ff */
[----:B------:R-:W-:Y:S01]  /*5970*/  IMAD.IADD R3, R46, 0x1, R3 ;  /* 0x000000012e037824 */ /* 0x000fe200078e0203 */
[----:B------:R-:W-:Y:S03]  /*5980*/  ISETP.NE.U32.AND P5, PT, R2, 0x1, PT ;  /* 0x000000010200780c */ /* 0x000fe60003fa5070 */
[----:B------:R-:W-:Y:S01]  /*5990*/  IMAD R48, R48, 0x100000, R3 ;  /* 0x0010000030307824 */ /* 0x000fe200078e0203 */
[----:B------:R-:W-:Y:S01]  /*59a0*/  P2R R65, PR, RZ, 0x20 ;  /* 0x00000020ff417803 */ /* 0x000fe20000000000 */
[----:B------:R3:W4:Y:S01]  /*59b0*/  SYNCS.PHASECHK.TRANS64.TRYWAIT P0, [R108+URZ+0xc0], R7 ;  /* 0x0000c0076c0075a7 */ /* 0x00072200080011ff */
[----:B-1----:R-:W-:Y:S01]  /*59c0*/  @P6 SEL R64, RZ, 0x1, !P1 ;  /* 0x00000001ff406807 */ /* 0x002fe20004800000 */
[----:B---3--:R-:W-:Y:S06]  /*59d0*/  @!P6 BRA `(.L_x_92) ;  /* 0x000000000080e947 */ /* 0x008fec0003800000 */
[----:B------:R-:W-:Y:S01]  /*59e0*/  @P5 IMAD R4, R100, 0x1000, R95 ;  /* 0x0000100064045824 */ /* 0x000fe200078e025f */
[----:B------:R-:W-:Y:S01]  /*59f0*/  ISETP.NE.AND P1, PT, R64, RZ, PT ;  /* 0x000000ff4000720c */ /* 0x000fe20003f25270 */
[----:B------:R-:W-:Y:S01]  /*5a00*/  BSSY B0, `(.L_x_93) ;  /* 0x000000b000007945 */ /* 0x000fe20003800000 */
[----:B------:R-:W-:Y:S01]  /*5a10*/  CS2R R58, SRZ ;  /* 0x00000000003a7805 */ /* 0x000fe2000001ff00 */
[----:B------:R-:W-:Y:S01]  /*5a20*/  @P5 VIADD R2, R4, UR49 ;  /* 0x0000003104025c36 */ /* 0x000fe20008000000 */
[----:B------:R-:W-:Y:S02]  /*5a30*/  CS2R R56, SRZ ;  /* 0x0000000000387805 */ /* 0x000fe4000001ff00 */
[----:B------:R-:W-:Y:S02]  /*5a40*/  CS2R R62, SRZ ;  /* 0x00000000003e7805 */ /* 0x000fe4000001ff00 */
[----:B------:R-:W-:Y:S01]  /*5a50*/  CS2R R60, SRZ ;  /* 0x00000000003c7805 */ /* 0x000fe2000001ff00 */
[----:B------:R-:W-:Y:S04]  /*5a60*/  @P5 IMAD R2, R103, -0x10, R2 ;  /* 0xfffffff067025824 */ /* 0x000fe800078e0202 */
[----:B------:R-:W-:Y:S05]  /*5a70*/  @P1 BRA `(.L_x_94) ;  /* 0x00000000000c1947 */ /* 0x000fea0003800000 */
[----:B------:R-:W-:Y:S04]  /*5a80*/  SHF.L.U32 R3, R99, 0x1f, RZ ;  /* 0x0000001f63037819 */ /* 0x000fe800000006ff */
[----:B------:R-:W1:Y:S02]  /*5a90*/  SYNCS.PHASECHK.TRANS64.TRYWAIT P1, [R0+URZ+0x50], R3 ;  /* 0x00005003000075a7 */ /* 0x000e6400080211ff */
[----:B-1----:R-:W-:Y:S05]  /*5aa0*/  @!P1 BRA `(.L_x_95) ;  /* 0x0000004000389947 */ /* 0x002fea0003800000 */
.L_x_94:
[----:B------:R-:W-:Y:S05]  /*5ab0*/  BSYNC B0 ;  /* 0x0000000000007941 */ /* 0x000fea0003800000 */
.L_x_93:
[----:B------:R-:W-:Y:S01]  /*5ac0*/  ISETP.NE.AND P1, PT, R65, RZ, PT ;  /* 0x000000ff4100720c */ /* 0x000fe20003f25270 */
[----:B-1----:R-:W-:Y:S02]  /*5ad0*/  VIADD R3, R0, 0x70 ;  /* 0x0000007000037836 */ /* 0x002fe40000000000 */
[----:B------:R-:W-:Y:S02]  /*5ae0*/  IMAD.U32 R0, RZ, RZ, UR37 ;  /* 0x00000025ff007e24 */ /* 0x000fe4000f8e00ff */
[----:B------:R-:W-:Y:S03]  /*5af0*/  VIADD R100, R100, 0x1 ;  /* 0x0000000164647836 */ /* 0x000fe60000000000 */
[----:B------:R-:W-:Y:S05]  /*5b00*/  PRMT R0, R0, 0x654, R3 ;  /* 0x0000065400007816 */ /* 0x000fea0000000003 */
[----:B------:R1:W3:Y:S04]  /*5b10*/  @P1 LDS.128 R56, [R4+UR49+0x200] ;  /* 0x0002003104381984 */ /* 0x0002e80008000c00 */
[----:B------:R1:W1:Y:S01]  /*5b20*/  @P1 LDS.128 R60, [R2+0x210] ;  /* 0x00021000023c1984 */ /* 0x0002620000000c00 */
[C---:B------:R-:W-:Y:S01]  /*5b30*/  ISETP.NE.AND P1, PT, R100.reuse, 0x4, PT ;  /* 0x000000046400780c */ /* 0x040fe20003f25270 */
[----:B------:R-:W-:Y:S01]  /*5b40*/  @!PT LDS RZ, [RZ] ;  /* 0x00000000fffff984 */ /* 0x000fe20000000800 */
[----:B------:R-:W-:Y:S01]  /*5b50*/  @!PT LDS RZ, [RZ] ;  /* 0x00000000fffff984 */ /* 0x000fe20000000800 */
[----:B------:R-:W-:Y:S01]  /*5b60*/  @!PT LDS RZ, [RZ] ;  /* 0x00000000fffff984 */ /* 0x000fe20000000800 */
[----:B------:R-:W-:Y:S01]  /*5b70*/  @!PT LDS RZ, [RZ] ;  /* 0x00000000fffff984 */ /* 0x000fe20000000800 */
[----:B------:R5:W-:Y:S06]  /*5b80*/  MEMBAR.ALL.CTA ;  /* 0x0000000000007992 */ /* 0x000bec0000008000 */
[----:B-----5:R-:W5:Y:S01]  /*5b90*/  FENCE.VIEW.ASYNC.S ;  /* 0x00000000000073c6 */ /* 0x020f620000000000 */
[----:B------:R-:W-:Y:S01]  /*5ba0*/  SEL R100, R100, RZ, P1 ;  /* 0x000000ff64647207 */ /* 0x000fe20000800000 */
[----:B-----5:R5:W-:Y:S02]  /*5bb0*/  SYNCS.ARRIVE.TRANS64.RED.A1T0 RZ, [R0+URZ], RZ ;  /* 0x000000ff00ff79a7 */ /* 0x020be400081004ff */
[----:B-----5:R-:W-:Y:S04]  /*5bc0*/  SEL R0, RZ, 0x1, P1 ;  /* 0x00000001ff007807 */ /* 0x020fe80000800000 */
[----:B---3--:R-:W-:Y:S02]  /*5bd0*/  LOP3.LUT R99, R99, R0, RZ, 0x3c, !PT ;  /* 0x0000000063637212 */ /* 0x008fe400078e3cff */
.L_x_92:
[----:B------:R-:W-:Y:S05]  /*5be0*/  BSYNC B1 ;  /* 0x0000000000017941 */ /* 0x000fea0003800000 */
.L_x_91:
[----:B------:R-:W-:Y:S04]  /*5bf0*/  SHF.R.U32.HI R3, RZ, 0x15, R48 ;  /* 0x00000015ff037819 */ /* 0x000fe80000011630 */
[----:B------:R-:W-:Y:S01]  /*5c00*/  LOP3.LUT P1, RZ, R3, 0x3, R96, 0x48, !PT ;  /* 0x0000000303ff7812 */ /* 0x000fe20007824860 */
[----:B------:R-:W-:Y:S01]  /*5c10*/  @!UPT UIADD3 URZ, UPT, UPT, URZ, URZ, URZ ;  /* 0x000000fffffff290 */ /* 0x000fe2000fffe0ff */
[----:B----4-:R-:W-:Y:S11]  /*5c20*/  @P0 BRA `(.L_x_96) ;  /* 0x0000000000080947 */ /* 0x010ff60003800000 */
[----:B------:R-:W3:Y:S02]  /*5c30*/  SYNCS.PHASECHK.TRANS64.TRYWAIT P0, [R108+URZ+0xc0], R7 ;  /* 0x0000c0076c0075a7 */ /* 0x000ee400080011ff */
[----:B---3--:R-:W-:Y:S05]  /*5c40*/  @!P0 BRA `(.L_x_97) ;  /* 0x0000003c00e48947 */ /* 0x008fea0003800000 */
.L_x_96:
[----:B------:R-:W-:Y:S05]  /*5c50*/  @!P1 BRA `(.L_x_98) ;  /* 0x0000000000409947 */ /* 0x000fea0003800000 */
[----:B------:R-:W4:Y:S01]  /*5c60*/  LDCU.64 UR8, c[0x4][0x78] ;  /* 0x01000f00ff0877ac */ /* 0x000f220008000a00 */
[----:B------:R-:W-:Y:S01]  /*5c70*/  MOV R3, 0x0 ;  /* 0x0000000000037802 */ /* 0x000fe20000000f00 */
[----:B------:R-:W-:Y:S02]  /*5c80*/  HFMA2 R12, -RZ, RZ, 0, 5.9604644775390625e-08 ;  /* 0x00000001ff0c7431 */ /* 0x000fe400000001ff */
[----:B------:R-:W-:Y:S02]  /*5c90*/  IMAD.MOV.U32 R8, RZ, RZ, 0x192 ;  /* 0x00000192ff087424 */ /* 0x000fe400078e00ff */
[----:B------:R-:W-:Y:S01]  /*5ca0*/  IMAD.MOV.U32 R13, RZ, RZ, RZ ;  /* 0x000000ffff0d7224 */ /* 0x000fe200078e00ff */
[----:B------:R-:W3:Y:S01]  /*5cb0*/  LDCU.64 UR6, c[0x4][0x80] ;  /* 0x01001000ff0677ac */ /* 0x000ee20008000a00 */
[----:B-1----:R-:W1:Y:S01]  /*5cc0*/  LDC.64 R2, c[0x4][R3] ;  /* 0x0100000003027b82 */ /* 0x002e620000000a00 */
[----:B------:R-:W5:Y:S01]  /*5cd0*/  LDCU.64 UR4, c[0x4][0x18] ;  /* 0x01000300ff0477ac */ /* 0x000f620008000a00 */
[----:B----4-:R-:W-:Y:S01]  /*5ce0*/  MOV R5, UR9 ;  /* 0x0000000900057c02 */ /* 0x010fe20008000f00 */
[----:B------:R-:W-:Y:S01]  /*5cf0*/  IMAD.U32 R4, RZ, RZ, UR8 ;  /* 0x00000008ff047e24 */ /* 0x000fe2000f8e00ff */
[----:B---3--:R-:W-:Y:S01]  /*5d00*/  MOV R7, UR7 ;  /* 0x0000000700077c02 */ /* 0x008fe20008000f00 */
[----:B------:R-:W-:Y:S01]  /*5d10*/  IMAD.U32 R6, RZ, RZ, UR6 ;  /* 0x00000006ff067e24 */ /* 0x000fe2000f8e00ff */
[----:B-----5:R-:W-:Y:S01]  /*5d20*/  MOV R11, UR5 ;  /* 0x00000005000b7c02 */ /* 0x020fe20008000f00 */
[----:B------:R-:W-:Y:S02]  /*5d30*/  IMAD.U32 R10, RZ, RZ, UR4 ;  /* 0x00000004ff0a7e24 */ /* 0x000fe4000f8e00ff */
[----:B------:R-:W-:Y:S07]  /*5d40*/  LEPC R20, `(.L_x_98) ;  /* 0x000000001014794e */ /* 0x000fee0000000000 */
[----:B-12---:R-:W-:Y:S05]  /*5d50*/  CALL.ABS.NOINC R2 ;  /* 0x0000000002007343 */ /* 0x006fea0003c00000 */
.L_x_98:
[----:B------:R-:W-:Y:S05]  /*5d60*/  WARPSYNC.ALL ;  /* 0x0000000000007948 */ /* 0x000fea0003800000 */
[----:B------:R-:W-:Y:S01]  /*5d70*/  R2UR UR4, R48 ;  /* 0x00000000300472ca */ /* 0x000fe200000e0000 */
[----:B------:R-:W-:Y:S01]  /*5d80*/  BSSY.RECONVERGENT B0, `(.L_x_99) ;  /* 0x00000a1000007945 */ /* 0x000fe20003800200 */
[C---:B------:R-:W-:Y:S02]  /*5d90*/  SHF.L.U32 R51, R56.reuse, 0x10, RZ ;  /* 0x0000001038337819 */ /* 0x040fe400000006ff */
[C---:B------:R-:W-:Y:S02]  /*5da0*/  PRMT R49, R56.reuse, 0x8880, RZ ;  /* 0x0000888038317816 */ /* 0x040fe400000000ff */
[----:B------:R-:W-:Y:S02]  /*5db0*/  SHF.R.S32.HI R51, RZ, 0x18, R51 ;  /* 0x00000018ff337819 */ /* 0x000fe40000011433 */
[----:B------:R-:W-:Y:S02]  /*5dc0*/  SHF.L.U32 R52, R56, 0x8, RZ ;  /* 0x0000000838347819 */ /* 0x000fe400000006ff */
[C---:B------:R-:W-:Y:S02]  /*5dd0*/  PRMT R54, R58.reuse, 0x8880, RZ ;  /* 0x000088803a367816 */ /* 0x040fe400000000ff */
[----:B------:R-:W-:Y:S01]  /*5de0*/  SHF.L.U32 R53, R58, 0x8, RZ ;  /* 0x000000083a357819 */ /* 0x000fe200000006ff */
[----:B-1-3--:R-:W-:Y:S01]  /*5df0*/  LDTM.16dp32bit_t0_t15.x32 R4, tmem[UR4] ;  /* 0x00000004000479ee */ /* 0x00afe20008a80000 */
[----:B------:R-:W2:Y:S01]  /*5e00*/  LDTM.16dp32bit_t16_t31.x32 R4, tmem[UR4+0x20] ;  /* 0x00002004000479ee */ /* 0x000ea20008aa0000 */
[----:B------:R-:W-:Y:S02]  /*5e10*/  IADD3 R67, PT, PT, R95, UR49, RZ ;  /* 0x000000315f437c10 */ /* 0x000fe4000fffe0ff */
[----:B------:R-:W-:Y:S02]  /*5e20*/  SHF.L.U32 R66, R97, 0x4, RZ ;  /* 0x0000000461427819 */ /* 0x000fe400000006ff */
[----:B------:R-:W-:Y:S02]  /*5e30*/  SHF.R.S32.HI R53, RZ, 0x18, R53 ;  /* 0x00000018ff357819 */ /* 0x000fe40000011435 */
[----:B------:R-:W-:Y:S02]  /*5e40*/  IADD3 R109, PT, PT, R67, R66, RZ ;  /* 0x00000042436d7210 */ /* 0x000fe40007ffe0ff */
[----:B------:R-:W-:Y:S02]  /*5e50*/  ISETP.NE.AND P0, PT, R105, RZ, PT ;  /* 0x000000ff6900720c */ /* 0x000fe40003f05270 */
[----:B------:R-:W-:Y:S01]  /*5e60*/  ISETP.NE.AND P6, PT, R72, RZ, PT ;  /* 0x000000ff4800720c */ /* 0x000fe20003fc5270 */
[----:B--2---:R-:W-:Y:S11]  /*5e70*/  IMAD R0, R47, R4, RZ ;  /* 0x000000042f007224 */ /* 0x004ff600078e02ff */
[----:B------:R-:W-:Y:S01]  /*5e80*/  @!UPT UIADD3 URZ, UPT, UPT, URZ, URZ, URZ ;  /* 0x000000fffffff290 */ /* 0x000fe2000fffe0ff */
[----:B------:R-:W-:Y:S01]  /*5e90*/  @P6 SHF.L.U32 R74, R99, 0x1f, RZ ;  /* 0x0000001f634a6819 */ /* 0x000fe200000006ff */
[----:B------:R-:W-:Y:S02]  /*5ea0*/  IMAD R2, R47, R5, RZ ;  /* 0x000000052f027224 */ /* 0x000fe400078e02ff */
[----:B------:R-:W-:Y:S01]  /*5eb0*/  IMAD R0, R49, R50, R0 ;  /* 0x0000003231007224 */ /* 0x000fe200078e0200 */
[----:B------:R-:W-:Y:S01]  /*5ec0*/  SHF.R.S32.HI R49, RZ, 0x18, R52 ;  /* 0x00000018ff317819 */ /* 0x000fe20000011434 */
[----:B------:R-:W-:Y:S01]  /*5ed0*/  IMAD R3, R47, R6, RZ ;  /* 0x000000062f037224 */ /* 0x000fe200078e02ff */
[----:B------:R-:W-:Y:S01]  /*5ee0*/  SHF.L.U32 R52, R57, 0x10, RZ ;  /* 0x0000001039347819 */ /* 0x000fe200000006ff */
[-C--:B------:R-:W-:Y:S01]  /*5ef0*/  IMAD R2, R51, R50.reuse, R2 ;  /* 0x0000003233027224 */ /* 0x080fe200078e0202 */
[----:B------:R-:W-:Y:S01]  /*5f00*/  SHF.R.S32.HI R51, RZ, 0x18, R56 ;  /* 0x00000018ff337819 */ /* 0x000fe20000011438 */
[----:B------:R-:W-:Y:S02]  /*5f10*/  IMAD R7, R47, R7, RZ ;  /* 0x000000072f077224 */ /* 0x000fe400078e02ff */
[-C--:B------:R-:W-:Y:S01]  /*5f20*/  IMAD R3, R49, R50.reuse, R3 ;  /* 0x0000003231037224 */ /* 0x080fe200078e0203 */
[----:B------:R-:W-:Y:S01]  /*5f30*/  PRMT R49, R57, 0x8880, RZ ;  /* 0x0000888039317816 */ /* 0x000fe200000000ff */
[----:B------:R-:W-:Y:S01]  /*5f40*/  IMAD R7, R51, R50, R7 ;  /* 0x0000003233077224 */ /* 0x000fe200078e0207 */
[----:B------:R-:W-:Y:S01]  /*5f50*/  SHF.R.S32.HI R51, RZ, 0x18, R52 ;  /* 0x00000018ff337819 */ /* 0x000fe20000011434 */
[----:B------:R-:W-:Y:S02]  /*5f60*/  IMAD R4, R47, R8, RZ ;  /* 0x000000082f047224 */ /* 0x000fe400078e02ff */
[----:B------:R-:W-:Y:S01]  /*5f70*/  IMAD.SHL.U32 R52, R57, 0x100, RZ ;  /* 0x0000010039347824 */ /* 0x000fe200078e00ff */
[----:B------:R-:W-:Y:S01]  /*5f80*/  I2IP.S8.S32.SAT R55, R7, R3, RZ ;  /* 0x0000000307377239 */ /* 0x000fe200000014ff */
[----:B------:R-:W-:Y:S02]  /*5f90*/  IMAD R5, R47, R9, RZ ;  /* 0x000000092f057224 */ /* 0x000fe400078e02ff */
[----:B------:R-:W-:Y:S01]  /*5fa0*/  IMAD R4, R49, R50, R4 ;  /* 0x0000003231047224 */ /* 0x000fe200078e0204 */
[----:B------:R-:W-:Y:S01]  /*5fb0*/  SHF.R.S32.HI R49, RZ, 0x18, R52 ;  /* 0x00000018ff317819 */ /* 0x000fe20000011434 */
[----:B------:R-:W-:Y:S01]  /*5fc0*/  IMAD R6, R47, R10, RZ ;  /* 0x0000000a2f067224 */ /* 0x000fe200078e02ff */
[----:B------:R-:W-:Y:S01]  /*5fd0*/  I2IP.S8.S32.SAT R68, R2, R0, R55 ;  /* 0x0000000002447239 */ /* 0x000fe20000001437 */
[-C--:B------:R-:W-:Y:S01]  /*5fe0*/  IMAD R5, R51, R50.reuse, R5 ;  /* 0x0000003233057224 */ /* 0x080fe200078e0205 */
[----:B------:R-:W-:Y:S01]  /*5ff0*/  SHF.L.U32 R52, R58, 0x10, RZ ;  /* 0x000000103a347819 */ /* 0x000fe200000006ff */
[----:B------:R-:W-:Y:S01]  /*6000*/  IMAD R11, R47, R11, RZ ;  /* 0x0000000b2f0b7224 */ /* 0x000fe200078e02ff */
[----:B------:R-:W-:Y:S01]  /*6010*/  SHF.R.S32.HI R51, RZ, 0x18, R57 ;  /* 0x00000018ff337819 */ /* 0x000fe20000011439 */
[----:B------:R-:W-:Y:S01]  /*6020*/  IMAD R6, R49, R50, R6 ;  /* 0x0000003231067224 */ /* 0x000fe200078e0206 */
[----:B------:R-:W-:Y:S01]  /*6030*/  SHF.R.S32.HI R52, RZ, 0x18, R52 ;  /* 0x00000018ff347819 */ /* 0x000fe20000011434 */
[C---:B------:R-:W-:Y:S02]  /*6040*/  IMAD R8, R47.reuse, R12, RZ ;  /* 0x0000000c2f087224 */ /* 0x040fe400078e02ff */
[----:B------:R-:W-:Y:S02]  /*6050*/  IMAD.MOV.U32 R49, RZ, RZ, R54 ;  /* 0x000000ffff317224 */ /* 0x000fe400078e0036 */
[----:B------:R-:W-:Y:S02]  /*6060*/  IMAD R9, R47, R13, RZ ;  /* 0x0000000d2f097224 */ /* 0x000fe400078e02ff */
[----:B------:R-:W-:Y:S01]  /*6070*/  IMAD R11, R51, R50, R11 ;  /* 0x00000032330b7224 */ /* 0x000fe200078e020b */
[----:B------:R-:W-:Y:S01]  /*6080*/  SHF.R.S32.HI R51, RZ, 0x18, R58 ;  /* 0x00000018ff337819 */ /* 0x000fe2000001143a */
[----:B------:R-:W-:Y:S02]  /*6090*/  IMAD R10, R47, R14, RZ ;  /* 0x0000000e2f0a7224 */ /* 0x000fe400078e02ff */
[----:B------:R-:W-:Y:S01]  /*60a0*/  IMAD R8, R49, R50, R8 ;  /* 0x0000003231087224 */ /* 0x000fe200078e0208 */
[----:B------:R-:W-:Y:S01]  /*60b0*/  I2IP.S8.S32.SAT R69, R11, R6, RZ ;  /* 0x000000060b457239 */ /* 0x000fe200000014ff */
[----:B------:R-:W-:Y:S01]  /*60c0*/  IMAD R15, R47, R15, RZ ;  /* 0x0000000f2f0f7224 */ /* 0x000fe200078e02ff */
[----:B------:R-:W-:Y:S01]  /*60d0*/  PRMT R49, R59, 0x8880, RZ ;  /* 0x000088803b317816 */ /* 0x000fe200000000ff */
[----:B------:R-:W-:Y:S01]  /*60e0*/  IMAD R9, R52, R50, R9 ;  /* 0x0000003234097224 */ /* 0x000fe200078e0209 */
[----:B------:R-:W-:Y:S01]  /*60f0*/  I2IP.S8.S32.SAT R69, R5, R4, R69 ;  /* 0x0000000405457239 */ /* 0x000fe20000001445 */
[-C--:B------:R-:W-:Y:S01]  /*6100*/  IMAD R10, R53, R50.reuse, R10 ;  /* 0x00000032350a7224 */ /* 0x080fe200078e020a */
[----:B------:R-:W-:Y:S01]  /*6110*/  SHF.L.U32 R53, R59, 0x8, RZ ;  /* 0x000000083b357819 */ /* 0x000fe200000006ff */
[----:B------:R-:W-:Y:S01]  /*6120*/  IMAD R15, R51, R50, R15 ;  /* 0x00000032330f7224 */ /* 0x000fe200078e020f */
[----:B------:R-:W-:Y:S01]  /*6130*/  SHF.L.U32 R51, R59, 0x10, RZ ;  /* 0x000000103b337819 */ /* 0x000fe200000006ff */
[C---:B------:R-:W-:Y:S01]  /*6140*/  IMAD R12, R47.reuse, R16, RZ ;  /* 0x000000102f0c7224 */ /* 0x040fe200078e02ff */
[----:B------:R-:W-:Y:S01]  /*6150*/  SHF.R.S32.HI R53, RZ, 0x18, R53 ;  /* 0x00000018ff357819 */ /* 0x000fe20000011435 */
[C---:B------:R-:W-:Y:S01]  /*6160*/  IMAD R13, R47.reuse, R17, RZ ;  /* 0x000000112f0d7224 */ /* 0x040fe200078e02ff */
[----:B------:R-:W-:Y:S01]  /*6170*/  SHF.R.S32.HI R51, RZ, 0x18, R51 ;  /* 0x00000018ff337819 */ /* 0x000fe20000011433 */
[----:B------:R-:W-:Y:S01]  /*6180*/  IMAD R14, R47, R18, RZ ;  /* 0x000000122f0e7224 */ /* 0x000fe200078e02ff */
[----:B------:R-:W-:Y:S01]  /*6190*/  I2IP.S8.S32.SAT R70, R15, R10, RZ ;  /* 0x0000000a0f467239 */ /* 0x000fe200000014ff */
[----:B------:R-:W-:Y:S01]  /*61a0*/  IMAD R12, R49, R50, R12 ;  /* 0x00000032310c7224 */ /* 0x000fe200078e020c */
[----:B------:R-:W-:Y:S01]  /*61b0*/  SHF.R.S32.HI R49, RZ, 0x18, R59 ;  /* 0x00000018ff317819 */ /* 0x000fe2000001143b */
[----:B------:R-:W-:Y:S01]  /*61c0*/  IMAD R19, R47, R19, RZ ;  /* 0x000000132f137224 */ /* 0x000fe200078e02ff */
[----:B------:R-:W-:Y:S01]  /*61d0*/  I2IP.S8.S32.SAT R70, R9, R8, R70 ;  /* 0x0000000809467239 */ /* 0x000fe20000001446 */
[-C--:B------:R-:W-:Y:S01]  /*61e0*/  IMAD R13, R51, R50.reuse, R13 ;  /* 0x00000032330d7224 */ /* 0x080fe200078e020d */
[C---:B------:R-:W-:Y:S01]  /*61f0*/  PRMT R51, R60.reuse, 0x8880, RZ ;  /* 0x000088803c337816 */ /* 0x040fe200000000ff */
[-C--:B------:R-:W-:Y:S01]  /*6200*/  IMAD R14, R53, R50.reuse, R14 ;  /* 0x00000032350e7224 */ /* 0x080fe200078e020e */
[----:B------:R-:W-:Y:S01]  /*6210*/  PRMT R53, R61, 0x8880, RZ ;  /* 0x000088803d357816 */ /* 0x000fe200000000ff */
[----:B------:R-:W-:Y:S01]  /*6220*/  IMAD R19, R49, R50, R19 ;  /* 0x0000003231137224 */ /* 0x000fe200078e0213 */
[----:B------:R-:W-:Y:S01]  /*6230*/  MOV R49, R51 ;  /* 0x0000003300317202 */ /* 0x000fe20000000f00 */
[----:B------:R-:W-:Y:S02]  /*6240*/  IMAD R16, R47, R20, RZ ;  /* 0x000000142f107224 */ /* 0x000fe400078e02ff */
[C---:B------:R-:W-:Y:S01]  /*6250*/  IMAD.U32 R52, R60.reuse, 0x10000, RZ ;  /* 0x000100003c347824 */ /* 0x040fe200078e00ff */
[----:B------:R-:W-:Y:S01]  /*6260*/  I2IP.S8.S32.SAT R71, R19, R14, RZ ;  /* 0x0000000e13477239 */ /* 0x000fe200000014ff */
[----:B------:R-:W-:Y:S01]  /*6270*/  IMAD R16, R49, R50, R16 ;  /* 0x0000003231107224 */ /* 0x000fe200078e0210 */
[----:B------:R-:W-:Y:S01]  /*6280*/  SHF.L.U32 R49, R60, 0x8, RZ ;  /* 0x000000083c317819 */ /* 0x000fe200000006ff */
[C---:B------:R-:W-:Y:S01]  /*6290*/  IMAD R17, R47.reuse, R21, RZ ;  /* 0x000000152f117224 */ /* 0x040fe200078e02ff */
[----:B------:R-:W-:Y:S01]  /*62a0*/  SHF.R.S32.HI R51, RZ, 0x18, R52 ;  /* 0x00000018ff337819 */ /* 0x000fe20000011434 */
[C---:B------:R-:W-:Y:S01]  /*62b0*/  IMAD R18, R47.reuse, R22, RZ ;  /* 0x000000162f127224 */ /* 0x040fe200078e02ff */
[----:B------:R-:W-:Y:S01]  /*62c0*/  SHF.R.S32.HI R49, RZ, 0x18, R49 ;  /* 0x00000018ff317819 */ /* 0x000fe20000011431 */
[----:B------:R-:W-:Y:S01]  /*62d0*/  IMAD R23, R47, R23, RZ ;  /* 0x000000172f177224 */ /* 0x000fe200078e02ff */
[----:B------:R-:W-:Y:S01]  /*62e0*/  I2IP.S8.S32.SAT R71, R13, R12, R71 ;  /* 0x0000000c0d477239 */ /* 0x000fe20000001447 */
[----:B------:R-:W-:Y:S01]  /*62f0*/  IMAD R17, R51, R50, R17 ;  /* 0x0000003233117224 */ /* 0x000fe200078e0211 */
[C---:B------:R-:W-:Y:S01]  /*6300*/  SHF.L.U32 R52, R61.reuse, 0x10, RZ ;  /* 0x000000103d347819 */ /* 0x040fe200000006ff */
[----:B------:R-:W-:Y:S01]  /*6310*/  IMAD.SHL.U32 R54, R61, 0x100, RZ ;  /* 0x000001003d367824 */ /* 0x000fe200078e00ff */
[----:B------:R-:W-:Y:S01]  /*6320*/  SHF.R.S32.HI R51, RZ, 0x18, R60 ;  /* 0x00000018ff337819 */ /* 0x000fe2000001143c */
[----:B------:R-:W-:Y:S01]  /*6330*/  IMAD R20, R47, R24, RZ ;  /* 0x000000182f147224 */ /* 0x000fe200078e02ff */
[----:B------:R1:W-:Y:S01]  /*6340*/  STS.128 [R95+UR49+0x4200], R68 ;  /* 0x004200445f007988 */ /* 0x0003e20008000c31 */
[-C--:B------:R-:W-:Y:S01]  /*6350*/  IMAD R18, R49, R50.reuse, R18 ;  /* 0x0000003231127224 */ /* 0x080fe200078e0212 */
[----:B------:R-:W-:Y:S01]  /*6360*/  SHF.R.S32.HI R52, RZ, 0x18, R52 ;  /* 0x00000018ff347819 */ /* 0x000fe20000011434 */
[----:B------:R-:W-:Y:S01]  /*6370*/  IMAD R21, R47, R25, RZ ;  /* 0x000000192f157224 */ /* 0x000fe200078e02ff */
[----:B------:R-:W-:Y:S01]  /*6380*/  SHF.R.S32.HI R49, RZ, 0x18, R54 ;  /* 0x00000018ff317819 */ /* 0x000fe20000011436 */
[----:B------:R-:W-:Y:S01]  /*6390*/  IMAD R23, R51, R50, R23 ;  /* 0x0000003233177224 */ /* 0x000fe200078e0217 */
[----:B------:R-:W-:Y:S01]  /*63a0*/  SHF.R.S32.HI R51, RZ, 0x18, R61 ;  /* 0x00000018ff337819 */ /* 0x000fe2000001143d */
[----:B------:R-:W-:Y:S01]  /*63b0*/  IMAD R22, R47, R26, RZ ;  /* 0x0000001a2f167224 */ /* 0x000fe200078e02ff */
[----:B------:R-:W-:Y:S01]  /*63c0*/  SHF.R.S32.HI R54, RZ, 0x18, R63 ;  /* 0x00000018ff367819 */ /* 0x000fe2000001143f */
[----:B------:R-:W-:Y:S01]  /*63d0*/  IMAD R20, R53, R50, R20 ;  /* 0x0000003235147224 */ /* 0x000fe200078e0214 */
[----:B------:R-:W-:Y:S01]  /*63e0*/  I2IP.S8.S32.SAT R76, R23, R18, RZ ;  /* 0x00000012174c7239 */ /* 0x000fe200000014ff */
[----:B------:R-:W-:Y:S01]  /*63f0*/  IMAD R27, R47, R27, RZ ;  /* 0x0000001b2f1b7224 */ /* 0x000fe200078e02ff */
[----:B------:R-:W-:Y:S01]  /*6400*/  SHF.L.U32 R53, R62, 0x8, RZ ;  /* 0x000000083e357819 */ /* 0x000fe200000006ff */
[-C--:B------:R-:W-:Y:S01]  /*6410*/  IMAD R21, R52, R50.reuse, R21 ;  /* 0x0000003234157224 */ /* 0x080fe200078e0215 */
[C---:B------:R-:W-:Y:S01]  /*6420*/  SHF.L.U32 R52, R62.reuse, 0x10, RZ ;  /* 0x000000103e347819 */ /* 0x040fe200000006ff */
[----:B------:R-:W-:Y:S01]  /*6430*/  IMAD R22, R49, R50, R22 ;  /* 0x0000003231167224 */ /* 0x000fe200078e0216 */
[----:B------:R-:W-:Y:S01]  /*6440*/  PRMT R49, R62, 0x8880, RZ ;  /* 0x000088803e317816 */ /* 0x000fe200000000ff */
[----:B------:R-:W-:Y:S01]  /*6450*/  IMAD R24, R47, R28, RZ ;  /* 0x0000001c2f187224 */ /* 0x000fe200078e02ff */
[----:B------:R-:W-:Y:S01]  /*6460*/  I2IP.S8.S32.SAT R76, R17, R16, R76 ;  /* 0x00000010114c7239 */ /* 0x000fe2000000144c */
[----:B------:R-:W-:Y:S01]  /*6470*/  IMAD R27, R51, R50, R27 ;  /* 0x00000032331b7224 */ /* 0x000fe200078e021b */
[----:B------:R-:W-:Y:S01]  /*6480*/  SHF.R.S32.HI R51, RZ, 0x18, R52 ;  /* 0x00000018ff337819 */ /* 0x000fe20000011434 */
[C---:B------:R-:W-:Y:S01]  /*6490*/  IMAD R25, R47.reuse, R29, RZ ;  /* 0x0000001d2f197224 */ /* 0x040fe200078e02ff */
[----:B------:R-:W-:Y:S01]  /*64a0*/  SHF.R.S32.HI R53, RZ, 0x18, R53 ;  /* 0x00000018ff357819 */ /* 0x000fe20000011435 */
[----:B------:R-:W-:Y:S01]  /*64b0*/  IMAD R26, R47, R30, RZ ;  /* 0x0000001e2f1a7224 */ /* 0x000fe200078e02ff */
[----:B------:R-:W-:Y:S01]  /*64c0*/  I2IP.S8.S32.SAT R77, R27, R22, RZ ;  /* 0x000000161b4d7239 */ /* 0x000fe200000014ff */
[-C--:B------:R-:W-:Y:S01]  /*64d0*/  IMAD R24, R49, R50.reuse, R24 ;  /* 0x0000003231187224 */ /* 0x080fe200078e0218 */
[----:B------:R-:W-:Y:S01]  /*64e0*/  SHF.L.U32 R52, R63, 0x10, RZ ;  /* 0x000000103f347819 */ /* 0x000fe200000006ff */
[----:B------:R-:W-:Y:S01]  /*64f0*/  IMAD R25, R51, R50, R25 ;  /* 0x0000003233197224 */ /* 0x000fe200078e0219 */
[----:B------:R-:W-:Y:S01]  /*6500*/  I2IP.S8.S32.SAT R77, R21, R20, R77 ;  /* 0x00000014154d7239 */ /* 0x000fe2000000144d */
[----:B------:R-:W-:Y:S01]  /*6510*/  IMAD R26, R53, R50, R26 ;  /* 0x00000032351a7224 */ /* 0x000fe200078e021a */
[----:B------:R-:W-:Y:S01]  /*6520*/  SHF.R.S32.HI R49, RZ, 0x18, R62 ;  /* 0x00000018ff317819 */ /* 0x000fe2000001143e */
[----:B------:R-:W-:Y:S01]  /*6530*/  IMAD R31, R47, R31, RZ ;  /* 0x0000001f2f1f7224 */ /* 0x000fe200078e02ff */
[C---:B------:R-:W-:Y:S01]  /*6540*/  PRMT R51, R63.reuse, 0x8880, RZ ;  /* 0x000088803f337816 */ /* 0x040fe200000000ff */
[----:B------:R-:W-:Y:S01]  /*6550*/  IMAD.SHL.U32 R53, R63, 0x100, RZ ;  /* 0x000001003f357824 */ /* 0x000fe200078e00ff */
[----:B------:R-:W-:Y:S01]  /*6560*/  SHF.R.S32.HI R52, RZ, 0x18, R52 ;  /* 0x00000018ff347819 */ /* 0x000fe20000011434 */
[C---:B------:R-:W-:Y:S02]  /*6570*/  IMAD R28, R47.reuse, R32, RZ ;  /* 0x000000202f1c7224 */ /* 0x040fe400078e02ff */
[----:B------:R-:W-:Y:S01]  /*6580*/  IMAD R29, R47, R33, RZ ;  /* 0x000000212f1d7224 */ /* 0x000fe200078e02ff */
[----:B------:R-:W-:Y:S01]  /*6590*/  SHF.R.S32.HI R53, RZ, 0x18, R53 ;  /* 0x00000018ff357819 */ /* 0x000fe20000011435 */
[-C--:B------:R-:W-:Y:S02]  /*65a0*/  IMAD R31, R49, R50.reuse, R31 ;  /* 0x00000032311f7224 */ /* 0x080fe400078e021f */
[----:B------:R-:W-:Y:S02]  /*65b0*/  IMAD R28, R51, R50, R28 ;  /* 0x00000032331c7224 */ /* 0x000fe400078e021c */
[----:B------:R-:W-:Y:S01]  /*65c0*/  IMAD R30, R47, R34, RZ ;  /* 0x000000222f1e7224 */ /* 0x000fe200078e02ff */
[----:B------:R-:W-:Y:S01]  /*65d0*/  I2IP.S8.S32.SAT R55, R31, R26, RZ ;  /* 0x0000001a1f377239 */ /* 0x000fe200000014ff */
[----:B------:R-:W-:Y:S02]  /*65e0*/  IMAD R29, R52, R50, R29 ;  /* 0x00000032341d7224 */ /* 0x000fe400078e021d */
[----:B------:R-:W-:Y:S01]  /*65f0*/  IMAD R35, R47, R35, RZ ;  /* 0x000000232f237224 */ /* 0x000fe200078e02ff */
[----:B------:R-:W-:Y:S01]  /*6600*/  I2IP.S8.S32.SAT R78, R25, R24, R55 ;  /* 0x00000018194e7239 */ /* 0x000fe20000001437 */
[-C--:B------:R-:W-:Y:S01]  /*6610*/  IMAD R30, R53, R50.reuse, R30 ;  /* 0x00000032351e7224 */ /* 0x080fe200078e021e */
[----:B------:R-:W-:Y:S01]  /*6620*/  LEA R55, R100, UR49, 0x3 ;  /* 0x0000003164377c11 */ /* 0x000fe2000f8e18ff */
[----:B------:R-:W-:Y:S05]  /*6630*/  IMAD R35, R54, R50, R35 ;  /* 0x0000003236237224 */ /* 0x000fea00078e0223 */
[----:B------:R-:W-:Y:S04]  /*6640*/  I2IP.S8.S32.SAT R73, R35, R30, RZ ;  /* 0x0000001e23497239 */ /* 0x000fe800000014ff */
[----:B------:R-:W-:Y:S05]  /*6650*/  I2IP.S8.S32.SAT R79, R29, R28, R73 ;  /* 0x0000001c1d4f7239 */ /* 0x000fea0000001449 */
[----:B------:R1:W-:Y:S01]  /*6660*/  STS.128 [R109+0x4210], R76 ;  /* 0x0042104c6d007388 */ /* 0x0003e20000000c00 */
[----:B------:R-:W-:Y:S01]  /*6670*/  @!PT LDS RZ, [RZ] ;  /* 0x00000000fffff984 */ /* 0x000fe20000000800 */
[----:B------:R-:W-:Y:S01]  /*6680*/  @!PT LDS RZ, [RZ] ;  /* 0x00000000fffff984 */ /* 0x000fe20000000800 */
[----:B------:R-:W-:Y:S01]  /*6690*/  @!PT LDS RZ, [RZ] ;  /* 0x00000000fffff984 */ /* 0x000fe20000000800 */
[----:B------:R-:W-:Y:S01]  /*66a0*/  @!PT LDS RZ, [RZ] ;  /* 0x00000000fffff984 */ /* 0x000fe20000000800 */
[----:B------:R2:W-:Y:S07]  /*66b0*/  MEMBAR.ALL.CTA ;  /* 0x0000000000007992 */ /* 0x0005ee0000008000 */
[----:B--2---:R-:W2:Y:S02]  /*66c0*/  FENCE.VIEW.ASYNC.S ;  /* 0x00000000000073c6 */ /* 0x004ea40000000000 */
[----:B--2---:R-:W-:Y:S06]  /*66d0*/  BAR.SYNC.DEFER_BLOCKING 0x1, 0x80 ;  /* 0x0042000000007b1d */ /* 0x004fec0000010000 */
[----:B------:R-:W-:Y:S05]  /*66e0*/  @P0 BRA `(.L_x_100) ;  /* 0x0000000000280947 */ /* 0x000fea0003800000 */
[----:B------:R-:W-:Y:S02]  /*66f0*/  UIADD3 UR4, UPT, UPT, UR49, 0x4200, URZ ;  /* 0x0000420031047890 */ /* 0x000fe4000fffe0ff */
[----:B------:R-:W-:Y:S01]  /*6700*/  UIADD3 UR6, UP0, UPT, UR52, 0x680, URZ ;  /* 0x0000068034067890 */ /* 0x000fe2000ff1e0ff */
[----:B------:R-:W-:Y:S03]  /*6710*/  UMOV UR43, UR36 ;  /* 0x00000024002b7c82 */ /* 0x000fe60008000000 */
[----:B------:R-:W-:Y:S01]  /*6720*/  MOV R104, UR4 ;  /* 0x0000000400687c02 */ /* 0x000fe20008000f00 */
[----:B------:R-:W-:Y:S03]  /*6730*/  UIADD3.X UR7, UPT, UPT, URZ, UR53, URZ, UP0, !UPT ;  /* 0x00000035ff077290 */ /* 0x000fe600087fe4ff */
[----:B------:R-:W-:Y:S11]  /*6740*/  R2UR UR40, R104 ;  /* 0x00000000682872ca */ /* 0x000ff600000e0000 */
[----:B------:R-:W-:Y:S02]  /*6750*/  @!UPT UIADD3 URZ, UPT, UPT, URZ, URZ, URZ ;  /* 0x000000fffffff290 */ /* 0x000fe4000fffe0ff */
[----:B------:R2:W-:Y:S01]  /*6760*/  UTMASTG.3D [UR40], [UR6] ;  /* 0x00000028060073b5 */ /* 0x0005e20008010000 */
[----:B------:R0:W-:Y:S01]  /*6770*/  UTMACMDFLUSH ;  /* 0x00000000000079b7 */ /* 0x0001e20000000000 */
[----:B--2---:R-:W-:Y:S04]  /*6780*/  DEPBAR.LE SB0, 0x1 ;  /* 0x000080400000791a */ /* 0x004fe80000000000 */
.L_x_100:
[----:B------:R-:W-:Y:S05]  /*6790*/  BSYNC.RECONVERGENT B0 ;  /* 0x0000000000007941 */ /* 0x000fea0003800200 */
.L_x_99:
[----:B------:R-:W-:Y:S06]  /*67a0*/  BAR.SYNC.DEFER_BLOCKING 0x1, 0x80 ;  /* 0x0042000000007b1d */ /* 0x000fec0000010000 */
[----:B------:R-:W2:Y:S01]  /*67b0*/  @P6 SYNCS.PHASECHK.TRANS64.TRYWAIT P0, [R55+URZ+0x50], R74 ;  /* 0x0000504a370065a7 */ /* 0x000ea200080011ff */
[----:B------:R-:W-:Y:S01]  /*67c0*/  BSSY B1, `(.L_x_101) ;  /* 0x000001f000017945 */ /* 0x000fe20003800000 */
[----:B--2---:R-:W-:Y:S03]  /*67d0*/  @P6 SEL R64, RZ, 0x1, !P0 ;  /* 0x00000001ff406807 */ /* 0x004fe60004000000 */
[----:B------:R-:W-:Y:S05]  /*67e0*/  @!P6 BRA `(.L_x_102) ;  /* 0x000000000070e947 */ /* 0x000fea0003800000 */
[----:B------:R-:W-:Y:S01]  /*67f0*/  ISETP.NE.AND P1, PT, R65, RZ, PT ;  /* 0x000000ff4100720c */ /* 0x000fe20003f25270 */
[----:B------:R-:W-:Y:S01]  /*6800*/  BSSY B0, `(.L_x_103) ;  /* 0x0000008000007945 */ /* 0x000fe20003800000 */
[----:B------:R-:W-:Y:S11]  /*6810*/  ISETP.NE.AND P0, PT, R64, RZ, PT ;  /* 0x000000ff4000720c */ /* 0x000ff60003f05270 */
[----:B------:R-:W-:Y:S04]  /*6820*/  @P1 IMAD R3, R100, 0x1000, R67 ;  /* 0x0000100064031824 */ /* 0x000fe800078e0243 */
[----:B------:R-:W-:Y:S01]  /*6830*/  @P1 IMAD.IADD R2, R66, 0x1, R3 ;  /* 0x0000000142021824 */ /* 0x000fe200078e0203 */
[----:B------:R-:W-:Y:S06]  /*6840*/  @P0 BRA `(.L_x_104) ;  /* 0x00000000000c0947 */ /* 0x000fec0003800000 */
[----:B------:R-:W-:Y:S04]  /*6850*/  SHF.L.U32 R0, R99, 0x1f, RZ ;  /* 0x0000001f63007819 */ /* 0x000fe800000006ff */
[----:B------:R-:W2:Y:S02]  /*6860*/  SYNCS.PHASECHK.TRANS64.TRYWAIT P0, [R55+URZ+0x50], R0 ;  /* 0x00005000370075a7 */ /* 0x000ea400080011ff */
[----:B--2---:R-:W-:Y:S05]  /*6870*/  @!P0 BRA `(.L_x_105) ;  /* 0x0000003000ec8947 */ /* 0x004fea0003800000 */
.L_x_104:
[----:B------:R-:W-:Y:S05]  /*6880*/  BSYNC B0 ;  /* 0x0000000000007941 */ /* 0x000fea0003800000 */
.L_x_103:
[----:B------:R-:W-:Y:S01]  /*6890*/  ISETP.NE.AND P0, PT, R65, RZ, PT ;  /* 0x000000ff4100720c */ /* 0x000fe20003f05270 */
[----:B--2---:R-:W-:Y:S02]  /*68a0*/  VIADD R55, R55, 0x70 ;  /* 0x0000007037377836 */ /* 0x004fe40000000000 */
[----:B------:R-:W-:Y:S02]  /*68b0*/  IMAD.U32 R0, RZ, RZ, UR37 ;  /* 0x00000025ff007e24 */ /* 0x000fe4000f8e00ff */
[----:B------:R-:W-:Y:S03]  /*68c0*/  VIADD R100, R100, 0x1 ;  /* 0x0000000164647836 */ /* 0x000fe60000000000 */
[----:B------:R-:W-:Y:S05]  /*68d0*/  PRMT R0, R0, 0x654, R55 ;  /* 0x0000065400007816 */ /* 0x000fea0000000037 */
[----:B------:R2:W3:Y:S04]  /*68e0*/  @P0 LDS.128 R56, [R3+0x200] ;  /* 0x0002000003380984 */ /* 0x0004e80000000c00 */
[----:B------:R2:W4:Y:S01]  /*68f0*/  @P0 LDS.128 R60, [R2+0x210] ;  /* 0x00021000023c0984 */ /* 0x0005220000000c00 */
        /* <DEDUP_REMOVED lines=10> */
[----:B--23--:R-:W-:Y:S02]  /*69a0*/  LOP3.LUT R99, R99, R0, RZ, 0x3c, !PT ;  /* 0x0000000063637212 */ /* 0x00cfe400078e3cff */
.L_x_102:
[----:B------:R-:W-:Y:S05]  /*69b0*/  BSYNC B1 ;  /* 0x0000000000017941 */ /* 0x000fea0003800000 */
.L_x_101:
[----:B------:R-:W-:Y:S05]  /*69c0*/  VIADD R3, R48, 0x40 ;  /* 0x0000004030037836 */ /* 0x000fea0000000000 */
[----:B------:R-:W-:Y:S04]  /*69d0*/  SHF.R.U32.HI R3, RZ, 0x15, R3 ;  /* 0x00000015ff037819 */ /* 0x000fe80000011603 */
[----:B------:R-:W-:Y:S11]  /*69e0*/  LOP3.LUT P0, RZ, R3, 0x3, R96, 0x48, !PT ;  /* 0x0000000303ff7812 */ /* 0x000ff60007804860 */
[----:B------:R-:W-:Y:S02]  /*69f0*/  @!UPT UIADD3 URZ, UPT, UPT, URZ, URZ, URZ ;  /* 0x000000fffffff290 */ /* 0x000fe4000fffe0ff */
[----:B------:R-:W-:Y:S05]  /*6a00*/  @!P0 BRA `(.L_x_106) ;  /* 0x0000000000408947 */ /* 0x000fea0003800000 */
[----:B------:R-:W2:Y:S01]  /*6a10*/  LDCU.64 UR8, c[0x4][0x78] ;  /* 0x01000f00ff0877ac */ /* 0x000ea20008000a00 */
[----:B------:R-:W-:Y:S01]  /*6a20*/  MOV R3, 0x0 ;  /* 0x0000000000037802 */ /* 0x000fe20000000f00 */
[----:B------:R-:W-:Y:S02]  /*6a30*/  HFMA2 R12, -RZ, RZ, 0, 5.9604644775390625e-08 ;  /* 0x00000001ff0c7431 */ /* 0x000fe400000001ff */
[----:B------:R-:W-:Y:S02]  /*6a40*/  IMAD.MOV.U32 R8, RZ, RZ, 0x192 ;  /* 0x00000192ff087424 */ /* 0x000fe400078e00ff */
[----:B------:R-:W-:Y:S01]  /*6a50*/  IMAD.MOV.U32 R13, RZ, RZ, RZ ;  /* 0x000000ffff0d7224 */ /* 0x000fe200078e00ff */
[----:B------:R-:W3:Y:S01]  /*6a60*/  LDCU.64 UR6, c[0x4][0x80] ;  /* 0x01001000ff0677ac */ /* 0x000ee20008000a00 */
[----:B------:R-:W1:Y:S01]  /*6a70*/  LDC.64 R2, c[0x4][R3] ;  /* 0x0100000003027b82 */ /* 0x000e620000000a00 */
[----:B------:R-:W5:Y:S01]  /*6a80*/  LDCU.64 UR4, c[0x4][0x18] ;  /* 0x01000300ff0477ac */ /* 0x000f620008000a00 */
[----:B--2---:R-:W-:Y:S01]  /*6a90*/  MOV R5, UR9 ;  /* 0x0000000900057c02 */ /* 0x004fe20008000f00 */
[----:B------:R-:W-:Y:S01]  /*6aa0*/  IMAD.U32 R4, RZ, RZ, UR8 ;  /* 0x00000008ff047e24 */ /* 0x000fe2000f8e00ff */
[----:B---3--:R-:W-:Y:S01]  /*6ab0*/  MOV R7, UR7 ;  /* 0x0000000700077c02 */ /* 0x008fe20008000f00 */
[----:B------:R-:W-:Y:S01]  /*6ac0*/  IMAD.U32 R6, RZ, RZ, UR6 ;  /* 0x00000006ff067e24 */ /* 0x000fe2000f8e00ff */
[----:B-----5:R-:W-:Y:S01]  /*6ad0*/  MOV R11, UR5 ;  /* 0x00000005000b7c02 */ /* 0x020fe20008000f00 */
[----:B------:R-:W-:Y:S02]  /*6ae0*/  IMAD.U32 R10, RZ, RZ, UR4 ;  /* 0x00000004ff0a7e24 */ /* 0x000fe4000f8e00ff */
[----:B------:R-:W-:Y:S07]  /*6af0*/  LEPC R20, `(.L_x_106) ;  /* 0x000000001014794e */ /* 0x000fee0000000000 */
[----:B-1--4-:R-:W-:Y:S05]  /*6b00*/  CALL.ABS.NOINC R2 ;  /* 0x0000000002007343 */ /* 0x012fea0003c00000 */
.L_x_106:
[----:B------:R-:W-:Y:S01]  /*6b10*/  SHF.L.U32 R51, R56, 0x10, RZ ;  /* 0x0000001038337819 */ /* 0x000fe200000006ff */
[----:B------:R-:W-:Y:S05]  /*6b20*/  WARPSYNC.ALL ;  /* 0x0000000000007948 */ /* 0x000fea0003800000 */
[----:B------:R-:W-:Y:S01]  /*6b30*/  R2UR UR4, R48 ;  /* 0x00000000300472ca */ /* 0x000fe200000e0000 */
[----:B------:R-:W-:Y:S01]  /*6b40*/  BSSY.RECONVERGENT B0, `(.L_x_107) ;  /* 0x0000099000007945 */ /* 0x000fe20003800200 */
[C---:B------:R-:W-:Y:S02]  /*6b50*/  PRMT R49, R56.reuse, 0x8880, RZ ;  /* 0x0000888038317816 */ /* 0x040fe400000000ff */
[----:B------:R-:W-:Y:S02]  /*6b60*/  SHF.R.S32.HI R51, RZ, 0x18, R51 ;  /* 0x00000018ff337819 */ /* 0x000fe40000011433 */
[----:B------:R-:W-:Y:S02]  /*6b70*/  SHF.L.U32 R52, R56, 0x8, RZ ;  /* 0x0000000838347819 */ /* 0x000fe400000006ff */
[----:B------:R-:W-:Y:S02]  /*6b80*/  SHF.L.U32 R53, R57, 0x8, RZ ;  /* 0x0000000839357819 */ /* 0x000fe400000006ff */
[----:B------:R-:W-:Y:S02]  /*6b90*/  SHF.R.S32.HI R54, RZ, 0x18, R58 ;  /* 0x00000018ff367819 */ /* 0x000fe4000001143a */
[----:B------:R-:W-:Y:S01]  /*6ba0*/  SHF.R.S32.HI R53, RZ, 0x18, R53 ;  /* 0x00000018ff357819 */ /* 0x000fe20000011435 */
[----:B------:R-:W-:Y:S01]  /*6bb0*/  LDTM.16dp32bit_t0_t15.x32 R4, tmem[UR4+0x40] ;  /* 0x00004004000479ee */ /* 0x000fe20008a80000 */
[----:B------:R-:W2:Y:S01]  /*6bc0*/  LDTM.16dp32bit_t16_t31.x32 R4, tmem[UR4+0x60] ;  /* 0x00006004000479ee */ /* 0x000ea20008aa0000 */
[----:B----4-:R-:W-:Y:S02]  /*6bd0*/  SHF.L.U32 R55, R62, 0x8, RZ ;  /* 0x000000083e377819 */ /* 0x010fe400000006ff */
[----:B------:R-:W-:Y:S02]  /*6be0*/  ISETP.NE.AND P0, PT, R105, RZ, PT ;  /* 0x000000ff6900720c */ /* 0x000fe40003f05270 */
[----:B------:R-:W-:Y:S02]  /*6bf0*/  SHF.R.S32.HI R55, RZ, 0x18, R55 ;  /* 0x00000018ff377819 */ /* 0x000fe40000011437 */
[----:B------:R-:W-:Y:S01]  /*6c00*/  ISETP.NE.AND P6, PT, R72, RZ, PT ;  /* 0x000000ff4800720c */ /* 0x000fe20003fc5270 */
[C---:B--2---:R-:W-:Y:S02]  /*6c10*/  IMAD R0, R47.reuse, R4, RZ ;  /* 0x000000042f007224 */ /* 0x044fe400078e02ff */
        /* <DEDUP_REMOVED lines=12> */
[C---:B------:R-:W-:Y:S01]  /*6ce0*/  IMAD R4, R47.reuse, R8, RZ ;  /* 0x000000082f047224 */ /* 0x040fe200078e02ff */
[----:B------:R-:W-:Y:S01]  /*6cf0*/  SHF.L.U32 R52, R58, 0x10, RZ ;  /* 0x000000103a347819 */ /* 0x000fe200000006ff */
[----:B------:R-:W-:Y:S01]  /*6d00*/  IMAD R5, R47, R9, RZ ;  /* 0x000000092f057224 */ /* 0x000fe200078e02ff */
[----:B-1----:R-:W-:Y:S01]  /*6d10*/  I2IP.S8.S32.SAT R69, R7, R3, RZ ;  /* 0x0000000307457239 */ /* 0x002fe200000014ff */
[----:B------:R-:W-:Y:S01]  /*6d20*/  IMAD R6, R47, R10, RZ ;  /* 0x0000000a2f067224 */ /* 0x000fe200078e02ff */
[----:B------:R-:W-:Y:S01]  /*6d30*/  SHF.R.S32.HI R52, RZ, 0x18, R52 ;  /* 0x00000018ff347819 */ /* 0x000fe20000011434 */
[----:B------:R-:W-:Y:S01]  /*6d40*/  IMAD R4, R49, R50, R4 ;  /* 0x0000003231047224 */ /* 0x000fe200078e0204 */
[----:B------:R-:W-:Y:S01]  /*6d50*/  I2IP.S8.S32.SAT R68, R2, R0, R69 ;  /* 0x0000000002447239 */ /* 0x000fe20000001445 */
[-C--:B------:R-:W-:Y:S01]  /*6d60*/  IMAD R5, R51, R50.reuse, R5 ;  /* 0x0000003233057224 */ /* 0x080fe200078e0205 */
[----:B------:R-:W-:Y:S01]  /*6d70*/  SHF.R.S32.HI R49, RZ, 0x18, R57 ;  /* 0x00000018ff317819 */ /* 0x000fe20000011439 */
[----:B------:R-:W-:Y:S01]  /*6d80*/  IMAD R11, R47, R11, RZ ;  /* 0x0000000b2f0b7224 */ /* 0x000fe200078e02ff */
[C---:B------:R-:W-:Y:S01]  /*6d90*/  PRMT R51, R58.reuse, 0x8880, RZ ;  /* 0x000088803a337816 */ /* 0x040fe200000000ff */
[----:B------:R-:W-:Y:S01]  /*6da0*/  IMAD R6, R53, R50, R6 ;  /* 0x0000003235067224 */ /* 0x000fe200078e0206 */
[----:B------:R-:W-:Y:S01]  /*6db0*/  SHF.L.U32 R53, R58, 0x8, RZ ;  /* 0x000000083a357819 */ /* 0x000fe200000006ff */
[C---:B------:R-:W-:Y:S02]  /*6dc0*/  IMAD R8, R47.reuse, R12, RZ ;  /* 0x0000000c2f087224 */ /* 0x040fe400078e02ff */
[----:B------:R-:W-:Y:S01]  /*6dd0*/  IMAD R9, R47, R13, RZ ;  /* 0x0000000d2f097224 */ /* 0x000fe200078e02ff */
[----:B------:R-:W-:Y:S01]  /*6de0*/  SHF.R.S32.HI R53, RZ, 0x18, R53 ;  /* 0x00000018ff357819 */ /* 0x000fe20000011435 */
[----:B------:R-:W-:Y:S01]  /*6df0*/  IMAD R11, R49, R50, R11 ;  /* 0x00000032310b7224 */ /* 0x000fe200078e020b */
[----:B------:R-:W-:Y:S01]  /*6e00*/  PRMT R49, R59, 0x8880, RZ ;  /* 0x000088803b317816 */ /* 0x000fe200000000ff */
[----:B------:R-:W-:Y:S02]  /*6e10*/  IMAD R10, R47, R14, RZ ;  /* 0x0000000e2f0a7224 */ /* 0x000fe400078e02ff */
[----:B------:R-:W-:Y:S01]  /*6e20*/  IMAD R8, R51, R50, R8 ;  /* 0x0000003233087224 */ /* 0x000fe200078e0208 */
[----:B------:R-:W-:Y:S01]  /*6e30*/  I2IP.S8.S32.SAT R70, R11, R6, RZ ;  /* 0x000000060b467239 */ /* 0x000fe200000014ff */
[-C--:B------:R-:W-:Y:S01]  /*6e40*/  IMAD R9, R52, R50.reuse, R9 ;  /* 0x0000003234097224 */ /* 0x080fe200078e0209 */
[----:B------:R-:W-:Y:S01]  /*6e50*/  SHF.L.U32 R51, R59, 0x10, RZ ;  /* 0x000000103b337819 */ /* 0x000fe200000006ff */
[----:B------:R-:W-:Y:S01]  /*6e60*/  IMAD R10, R53, R50, R10 ;  /* 0x00000032350a7224 */ /* 0x000fe200078e020a */
[----:B------:R-:W-:Y:S01]  /*6e70*/  I2IP.S8.S32.SAT R69, R5, R4, R70 ;  /* 0x0000000405457239 */ /* 0x000fe20000001446 */
[----:B------:R-:W-:Y:S01]  /*6e80*/  IMAD R15, R47, R15, RZ ;  /* 0x0000000f2f0f7224 */ /* 0x000fe200078e02ff */
[----:B------:R-:W-:Y:S01]  /*6e90*/  SHF.R.S32.HI R51, RZ, 0x18, R51 ;  /* 0x00000018ff337819 */ /* 0x000fe20000011433 */
[----:B------:R-:W-:Y:S01]  /*6ea0*/  IMAD.SHL.U32 R53, R59, 0x100, RZ ;  /* 0x000001003b357824 */ /* 0x000fe200078e00ff */
[----:B------:R-:W-:Y:S01]  /*6eb0*/  SHF.R.S32.HI R52, RZ, 0x18, R59 ;  /* 0x00000018ff347819 */ /* 0x000fe2000001143b */
[C---:B------:R-:W-:Y:S02]  /*6ec0*/  IMAD R12, R47.reuse, R16, RZ ;  /* 0x000000102f0c7224 */ /* 0x040fe400078e02ff */
[----:B------:R-:W-:Y:S01]  /*6ed0*/  IMAD R13, R47, R17, RZ ;  /* 0x000000112f0d7224 */ /* 0x000fe200078e02ff */
[----:B------:R-:W-:Y:S01]  /*6ee0*/  SHF.R.S32.HI R53, RZ, 0x18, R53 ;  /* 0x00000018ff357819 */ /* 0x000fe20000011435 */
[----:B------:R-:W-:Y:S01]  /*6ef0*/  IMAD R15, R54, R50, R15 ;  /* 0x00000032360f7224 */ /* 0x000fe200078e020f */
[----:B------:R-:W-:Y:S01]  /*6f00*/  SHF.L.U32 R54, R61, 0x10, RZ ;  /* 0x000000103d367819 */ /* 0x000fe200000006ff */
[----:B------:R-:W-:Y:S02]  /*6f10*/  IMAD R14, R47, R18, RZ ;  /* 0x000000122f0e7224 */ /* 0x000fe400078e02ff */
[----:B------:R-:W-:Y:S01]  /*6f20*/  IMAD R12, R49, R50, R12 ;  /* 0x00000032310c7224 */ /* 0x000fe200078e020c */
[----:B------:R-:W-:Y:S01]  /*6f30*/  I2IP.S8.S32.SAT R71, R15, R10, RZ ;  /* 0x0000000a0f477239 */ /* 0x000fe200000014ff */
[----:B------:R-:W-:Y:S01]  /*6f40*/  IMAD R19, R47, R19, RZ ;  /* 0x000000132f137224 */ /* 0x000fe200078e02ff */
[----:B------:R-:W-:Y:S01]  /*6f50*/  PRMT R49, R60, 0x8880, RZ ;  /* 0x000088803c317816 */ /* 0x000fe200000000ff */
[----:B------:R-:W-:Y:S01]  /*6f60*/  IMAD R13, R51, R50, R13 ;  /* 0x00000032330d7224 */ /* 0x000fe200078e020d */
[----:B------:R-:W-:Y:S01]  /*6f70*/  I2IP.S8.S32.SAT R70, R9, R8, R71 ;  /* 0x0000000809467239 */ /* 0x000fe20000001447 */
[----:B------:R-:W-:Y:S01]  /*6f80*/  IMAD R16, R47, R20, RZ ;  /* 0x000000142f107224 */ /* 0x000fe200078e02ff */
[----:B------:R-:W-:Y:S01]  /*6f90*/  SHF.R.S32.HI R54, RZ, 0x18, R54 ;  /* 0x00000018ff367819 */ /* 0x000fe20000011436 */
[-C--:B------:R-:W-:Y:S01]  /*6fa0*/  IMAD R14, R53, R50.reuse, R14 ;  /* 0x00000032350e7224 */ /* 0x080fe200078e020e */
[----:B------:R-:W-:Y:S01]  /*6fb0*/  PRMT R53, R61, 0x8880, RZ ;  /* 0x000088803d357816 */ /* 0x000fe200000000ff */
[-C--:B------:R-:W-:Y:S01]  /*6fc0*/  IMAD R19, R52, R50.reuse, R19 ;  /* 0x0000003234137224 */ /* 0x080fe200078e0213 */
[----:B------:R-:W-:Y:S01]  /*6fd0*/  SHF.R.S32.HI R52, RZ, 0x18, R60 ;  /* 0x00000018ff347819 */ /* 0x000fe2000001143c */
[----:B------:R-:W-:Y:S01]  /*6fe0*/  IMAD R16, R49, R50, R16 ;  /* 0x0000003231107224 */ /* 0x000fe200078e0210 */
[C---:B------:R-:W-:Y:S01]  /*6ff0*/  SHF.L.U32 R49, R60.reuse, 0x10, RZ ;  /* 0x000000103c317819 */ /* 0x040fe200000006ff */
[C---:B------:R-:W-:Y:S01]  /*7000*/  IMAD R17, R47.reuse, R21, RZ ;  /* 0x000000152f117224 */ /* 0x040fe200078e02ff */
[----:B------:R-:W-:Y:S01]  /*7010*/  SHF.L.U32 R51, R60, 0x8, RZ ;  /* 0x000000083c337819 */ /* 0x000fe200000006ff */
[C---:B------:R-:W-:Y:S01]  /*7020*/  IMAD R18, R47.reuse, R22, RZ ;  /* 0x000000162f127224 */ /* 0x040fe200078e02ff */
[----:B------:R-:W-:Y:S01]  /*7030*/  SHF.R.S32.HI R49, RZ, 0x18, R49 ;  /* 0x00000018ff317819 */ /* 0x000fe20000011431 */
[C---:B------:R-:W-:Y:S01]  /*7040*/  IMAD R23, R47.reuse, R23, RZ ;  /* 0x000000172f177224 */ /* 0x040fe200078e02ff */
[----:B------:R-:W-:Y:S01]  /*7050*/  SHF.R.S32.HI R51, RZ, 0x18, R51 ;  /* 0x00000018ff337819 */ /* 0x000fe20000011433 */
[----:B------:R-:W-:Y:S01]  /*7060*/  IMAD R20, R47, R24, RZ ;  /* 0x000000182f147224 */ /* 0x000fe200078e02ff */
[----:B------:R-:W-:Y:S01]  /*7070*/  I2IP.S8.S32.SAT R71, R19, R14, RZ ;  /* 0x0000000e13477239 */ /* 0x000fe200000014ff */
[----:B------:R-:W-:Y:S02]  /*7080*/  IMAD R17, R49, R50, R17 ;  /* 0x0000003231117224 */ /* 0x000fe400078e0211 */
[----:B------:R-:W-:Y:S01]  /*7090*/  IMAD.SHL.U32 R49, R61, 0x100, RZ ;  /* 0x000001003d317824 */ /* 0x000fe200078e00ff */
[----:B------:R-:W-:Y:S01]  /*70a0*/  I2IP.S8.S32.SAT R71, R13, R12, R71 ;  /* 0x0000000c0d477239 */ /* 0x000fe20000001447 */
[-C--:B------:R-:W-:Y:S01]  /*70b0*/  IMAD R18, R51, R50.reuse, R18 ;  /* 0x0000003233127224 */ /* 0x080fe200078e0212 */
[----:B------:R-:W-:Y:S01]  /*70c0*/  SHF.R.S32.HI R51, RZ, 0x18, R61 ;  /* 0x00000018ff337819 */ /* 0x000fe2000001143d */
[C---:B------:R-:W-:Y:S01]  /*70d0*/  IMAD R21, R47.reuse, R25, RZ ;  /* 0x000000192f157224 */ /* 0x040fe200078e02ff */
[----:B------:R-:W-:Y:S01]  /*70e0*/  SHF.R.S32.HI R49, RZ, 0x18, R49 ;  /* 0x00000018ff317819 */ /* 0x000fe20000011431 */
[----:B------:R-:W-:Y:S01]  /*70f0*/  IMAD R23, R52, R50, R23 ;  /* 0x0000003234177224 */ /* 0x000fe200078e0217 */
[----:B------:R1:W-:Y:S01]  /*7100*/  STS.128 [R95+UR49+0x5200], R68 ;  /* 0x005200445f007988 */ /* 0x0003e20008000c31 */
[----:B------:R-:W-:Y:S01]  /*7110*/  IMAD R22, R47, R26, RZ ;  /* 0x0000001a2f167224 */ /* 0x000fe200078e02ff */
[C---:B------:R-:W-:Y:S01]  /*7120*/  SHF.L.U32 R52, R62.reuse, 0x10, RZ ;  /* 0x000000103e347819 */ /* 0x040fe200000006ff */
        /* <DEDUP_REMOVED lines=9> */
[----:B------:R-:W-:Y:S01]  /*71c0*/  SHF.R.S32.HI R49, RZ, 0x18, R62 ;  /* 0x00000018ff317819 */ /* 0x000fe2000001143e */
[----:B------:R-:W-:Y:S01]  /*71d0*/  IMAD R25, R47, R29, RZ ;  /* 0x0000001d2f197224 */ /* 0x000fe200078e02ff */
[----:B------:R-:W-:Y:S01]  /*71e0*/  SHF.R.S32.HI R54, RZ, 0x18, R63 ;  /* 0x00000018ff367819 */ /* 0x000fe2000001143f */
[-C--:B------:R-:W-:Y:S01]  /*71f0*/  IMAD R27, R51, R50.reuse, R27 ;  /* 0x00000032331b7224 */ /* 0x080fe200078e021b */
[----:B------:R-:W-:Y:S01]  /*7200*/  PRMT R51, R63, 0x8880, RZ ;  /* 0x000088803f337816 */ /* 0x000fe200000000ff */
[----:B------:R-:W-:Y:S01]  /*7210*/  IMAD R24, R53, R50, R24 ;  /* 0x0000003235187224 */ /* 0x000fe200078e0218 */
[----:B------:R-:W-:Y:S01]  /*7220*/  SHF.L.U32 R53, R63, 0x8, RZ ;  /* 0x000000083f357819 */ /* 0x000fe200000006ff */
[----:B------:R-:W-:Y:S01]  /*7230*/  IMAD R26, R47, R30, RZ ;  /* 0x0000001e2f1a7224 */ /* 0x000fe200078e02ff */
[----:B------:R-:W-:Y:S01]  /*7240*/  I2IP.S8.S32.SAT R73, R27, R22, RZ ;  /* 0x000000161b497239 */ /* 0x000fe200000014ff */
[----:B------:R-:W-:Y:S01]  /*7250*/  IMAD R25, R52, R50, R25 ;  /* 0x0000003234197224 */ /* 0x000fe200078e0219 */
[----:B------:R-:W-:Y:S01]  /*7260*/  SHF.L.U32 R52, R63, 0x10, RZ ;  /* 0x000000103f347819 */ /* 0x000fe200000006ff */
[C---:B------:R-:W-:Y:S01]  /*7270*/  IMAD R31, R47.reuse, R31, RZ ;  /* 0x0000001f2f1f7224 */ /* 0x040fe200078e02ff */
[----:B------:R-:W-:Y:S01]  /*7280*/  SHF.R.S32.HI R53, RZ, 0x18, R53 ;  /* 0x00000018ff357819 */ /* 0x000fe20000011435 */
[----:B------:R-:W-:Y:S01]  /*7290*/  IMAD R28, R47, R32, RZ ;  /* 0x000000202f1c7224 */ /* 0x000fe200078e02ff */
[----:B------:R-:W-:Y:S01]  /*72a0*/  SHF.R.S32.HI R52, RZ, 0x18, R52 ;  /* 0x00000018ff347819 */ /* 0x000fe20000011434 */
[----:B------:R-:W-:Y:S01]  /*72b0*/  IMAD R26, R55, R50, R26 ;  /* 0x00000032371a7224 */ /* 0x000fe200078e021a */
[----:B------:R-:W-:Y:S01]  /*72c0*/  I2IP.S8.S32.SAT R77, R21, R20, R73 ;  /* 0x00000014154d7239 */ /* 0x000fe20000001449 */
[----:B------:R-:W-:Y:S01]  /*72d0*/  IMAD R29, R47, R33, RZ ;  /* 0x000000212f1d7224 */ /* 0x000fe200078e02ff */
[----:B------:R-:W-:Y:S01]  /*72e0*/  LEA R73, R100, UR49, 0x3 ;  /* 0x0000003164497c11 */ /* 0x000fe2000f8e18ff */
        /* <DEDUP_REMOVED lines=8> */
[----:B------:R-:W-:Y:S01]  /*7370*/  @P6 SHF.L.U32 R74, R99, 0x1f, RZ ;  /* 0x0000001f634a6819 */ /* 0x000fe200000006ff */
        /* <DEDUP_REMOVED lines=12> */
[----:B------:R-:W-:Y:S02]  /*7440*/  UIADD3 UR8, UP0, UPT, UR52, 0x680, URZ ;  /* 0x0000068034087890 */ /* 0x000fe4000ff1e0ff */
[----:B------:R-:W-:Y:S02]  /*7450*/  UIADD3 UR5, UPT, UPT, UR41, 0x40, URZ ;  /* 0x0000004029057890 */ /* 0x000fe4000fffe0ff */
[----:B------:R-:W-:Y:S02]  /*7460*/  UIADD3 UR4, UPT, UPT, UR49, 0x5200, URZ ;  /* 0x0000520031047890 */ /* 0x000fe4000fffe0ff */
[----:B------:R-:W-:Y:S01]  /*7470*/  UIADD3.X UR9, UPT, UPT, URZ, UR53, URZ, UP0, !UPT ;  /* 0x00000035ff097290 */ /* 0x000fe200087fe4ff */
[----:B------:R-:W-:Y:S01]  /*7480*/  UMOV UR6, UR42 ;  /* 0x0000002a00067c82 */ /* 0x000fe20008000000 */
[----:B------:R-:W-:Y:S07]  /*7490*/  UMOV UR7, UR36 ;  /* 0x0000002400077c82 */ /* 0x000fee0008000000 */
[----:B------:R2:W-:Y:S01]  /*74a0*/  UTMASTG.3D [UR4], [UR8] ;  /* 0x00000004080073b5 */ /* 0x0005e20008010000 */
[----:B------:R0:W-:Y:S01]  /*74b0*/  UTMACMDFLUSH ;  /* 0x00000000000079b7 */ /* 0x0001e20000000000 */
[----:B--2---:R-:W-:Y:S04]  /*74c0*/  DEPBAR.LE SB0, 0x1 ;  /* 0x000080400000791a */ /* 0x004fe80000000000 */
.L_x_108:
[----:B------:R-:W-:Y:S05]  /*74d0*/  BSYNC.RECONVERGENT B0 ;  /* 0x0000000000007941 */ /* 0x000fea0003800200 */
.L_x_107:
        /* <DEDUP_REMOVED lines=14> */
.L_x_112:
[----:B------:R-:W-:Y:S05]  /*75c0*/  BSYNC B0 ;  /* 0x0000000000007941 */ /* 0x000fea0003800000 */
.L_x_111:
        /* <DEDUP_REMOVED lines=18> */
.L_x_110:
[----:B------:R-:W-:Y:S05]  /*76f0*/  BSYNC B1 ;  /* 0x0000000000017941 */ /* 0x000fea0003800000 */
.L_x_109:
        /* <DEDUP_REMOVED lines=21> */
.L_x_114:
        /* <DEDUP_REMOVED lines=8> */
[----:B------:R-:W-:Y:S02]  /*78d0*/  ISETP.NE.AND P6, PT, R72, RZ, PT ;  /* 0x000000ff4800720c */ /* 0x000fe40003fc5270 */
[----:B------:R-:W-:Y:S01]  /*78e0*/  SHF.R.S32.HI R53, RZ, 0x18, R53 ;  /* 0x00000018ff357819 */ /* 0x000fe20000011435 */
[----:B------:R-:W-:Y:S01]  /*78f0*/  LDTM.16dp32bit_t0_t15.x32 R4, tmem[UR4+0x80] ;  /* 0x00008004000479ee */ /* 0x000fe20008a80000 */
[----:B------:R-:W2:Y:S01]  /*7900*/  LDTM.16dp32bit_t16_t31.x32 R4, tmem[UR4+0xa0] ;  /* 0x0000a004000479ee */ /* 0x000ea20008aa0000 */
[----:B------:R-:W-:Y:S02]  /*7910*/  SHF.R.S32.HI R54, RZ, 0x18, R58 ;  /* 0x00000018ff367819 */ /* 0x000fe4000001143a */
[----:B----4-:R-:W-:Y:S02]  /*7920*/  SHF.L.U32 R55, R62, 0x8, RZ ;  /* 0x000000083e377819 */ /* 0x010fe400000006ff */
[----:B------:R-:W-:Y:S02]  /*7930*/  ISETP.NE.AND P0, PT, R105, RZ, PT ;  /* 0x000000ff6900720c */ /* 0x000fe40003f05270 */
[----:B------:R-:W-:Y:S01]  /*7940*/  SHF.R.S32.HI R55, RZ, 0x18, R55 ;  /* 0x00000018ff377819 */ /* 0x000fe20000011437 */
        /* <DEDUP_REMOVED lines=132> */
[----:B------:R-:W-:Y:S02]  /*8190*/  UIADD3 UR8, UP0, UPT, UR52, 0x680, URZ ;  /* 0x0000068034087890 */ /* 0x000fe4000ff1e0ff */
[----:B------:R-:W-:Y:S02]  /*81a0*/  UIADD3 UR5, UPT, UPT, UR41, 0x80, URZ ;  /* 0x0000008029057890 */ /* 0x000fe4000fffe0ff */
[----:B------:R-:W-:Y:S01]  /*81b0*/  MOV R104, UR10 ;  /* 0x0000000a00687c02 */ /* 0x000fe20008000f00 */
[----:B------:R-:W-:Y:S01]  /*81c0*/  UIADD3.X UR9, UPT, UPT, URZ, UR53, URZ, UP0, !UPT ;  /* 0x00000035ff097290 */ /* 0x000fe200087fe4ff */
[----:B------:R-:W-:Y:S02]  /*81d0*/  UMOV UR6, UR42 ;  /* 0x0000002a00067c82 */ /* 0x000fe40008000000 */
[----:B------:R-:W-:Y:S01]  /*81e0*/  R2UR UR4, R104 ;  /* 0x00000000680472ca */ /* 0x000fe200000e0000 */
[----:B------:R-:W-:Y:S11]  /*81f0*/  UMOV UR7, UR36 ;  /* 0x0000002400077c82 */ /* 0x000ff60008000000 */
[----:B------:R-:W-:Y:S01]  /*8200*/  @!UPT UIADD3 URZ, UPT, UPT, URZ, URZ, URZ ;  /* 0x000000fffffff290 */ /* 0x000fe2000fffe0ff */
[----:B------:R2:W-:Y:S01]  /*8210*/  UTMASTG.3D [UR4], [UR8] ;  /* 0x00000004080073b5 */ /* 0x0005e20008010000 */
[----:B------:R0:W-:Y:S01]  /*8220*/  UTMACMDFLUSH ;  /* 0x00000000000079b7 */ /* 0x0001e20000000000 */
[----:B--2---:R-:W-:Y:S04]  /*8230*/  DEPBAR.LE SB0, 0x1 ;  /* 0x000080400000791a */ /* 0x004fe80000000000 */
.L_x_116:
[----:B------:R-:W-:Y:S05]  /*8240*/  BSYNC.RECONVERGENT B0 ;  /* 0x0000000000007941 */ /* 0x000fea0003800200 */
.L_x_115:
        /* <DEDUP_REMOVED lines=14> */
.L_x_120:
[----:B------:R-:W-:Y:S05]  /*8330*/  BSYNC B0 ;  /* 0x0000000000007941 */ /* 0x000fea0003800000 */
.L_x_119:
        /* <DEDUP_REMOVED lines=18> */
.L_x_118:
[----:B------:R-:W-:Y:S05]  /*8460*/  BSYNC B1 ;  /* 0x0000000000017941 */ /* 0x000fea0003800000 */
.L_x_117:
        /* <DEDUP_REMOVED lines=21> */
.L_x_122:
[----:B------:R-:W-:Y:S01]  /*85c0*/  ISETP.NE.AND P0, PT, R105, RZ, PT ;  /* 0x000000ff6900720c */ /* 0x000fe20003f05270 */
[----:B------:R-:W-:Y:S05]  /*85d0*/  WARPSYNC.ALL ;  /* 0x0000000000007948 */ /* 0x000fea0003800000 */
[----:B------:R-:W-:Y:S01]  /*85e0*/  IMAD.SHL.U32 R80, R57, 0x100, RZ ;  /* 0x0000010039507824 */ /* 0x000fe200078e00ff */
[----:B------:R-:W-:Y:S01]  /*85f0*/  R2UR UR4, R48 ;  /* 0x00000000300472ca */ /* 0x000fe200000e0000 */
[----:B-1----:R-:W-:Y:S01]  /*8600*/  IMAD.SHL.U32 R74, R59, 0x100, RZ ;  /* 0x000001003b4a7824 */ /* 0x002fe200078e00ff */
[C---:B------:R-:W-:Y:S01]  /*8610*/  SHF.L.U32 R51, R56.reuse, 0x10, RZ ;  /* 0x0000001038337819 */ /* 0x040fe200000006ff */
[----:B----4-:R-:W-:Y:S01]  /*8620*/  IMAD.SHL.U32 R68, R61, 0x100, RZ ;  /* 0x000001003d447824 */ /* 0x010fe200078e00ff */
[C---:B------:R-:W-:Y:S01]  /*8630*/  PRMT R49, R56.reuse, 0x8880, RZ ;  /* 0x0000888038317816 */ /* 0x040fe200000000ff */
[----:B------:R-:W-:Y:S01]  /*8640*/  BSSY.RECONVERGENT B0, `(.L_x_123) ;  /* 0x000009e000007945 */ /* 0x000fe20003800200 */
[----:B------:R-:W-:Y:S02]  /*8650*/  SHF.L.U32 R53, R56, 0x8, RZ ;  /* 0x0000000838357819 */ /* 0x000fe400000006ff */
[----:B------:R-:W-:Y:S02]  /*8660*/  SHF.R.S32.HI R51, RZ, 0x18, R51 ;  /* 0x00000018ff337819 */ /* 0x000fe40000011433 */
[C---:B------:R-:W-:Y:S02]  /*8670*/  PRMT R82, R57.reuse, 0x8880, RZ ;  /* 0x0000888039527816 */ /* 0x040fe400000000ff */
[----:B------:R-:W-:Y:S01]  /*8680*/  SHF.R.S32.HI R53, RZ, 0x18, R53 ;  /* 0x00000018ff357819 */ /* 0x000fe20000011435 */
[----:B------:R-:W-:Y:S01]  /*8690*/  LDTM.16dp32bit_t0_t15.x32 R4, tmem[UR4+0xc0] ;  /* 0x0000c004000479ee */ /* 0x000fe20008a80000 */
[----:B------:R-:W1:Y:S01]  /*86a0*/  LDTM.16dp32bit_t16_t31.x32 R4, tmem[UR4+0xe0] ;  /* 0x0000e004000479ee */ /* 0x000e620008aa0000 */
[----:B------:R-:W-:Y:S01]  /*86b0*/  NOP ;  /* 0x0000000000007918 */ /* 0x000fe20000000000 */
[----:B------:R-:W-:Y:S02]  /*86c0*/  R2UR UR5, R108 ;  /* 0x000000006c0572ca */ /* 0x000fe400000e0000 */
[----:B------:R-:W-:Y:S02]  /*86d0*/  SHF.R.S32.HI R52, RZ, 0x18, R56 ;  /* 0x00000018ff347819 */ /* 0x000fe40000011438 */
[----:B------:R-:W-:Y:S02]  /*86e0*/  SHF.L.U32 R81, R57, 0x10, RZ ;  /* 0x0000001039517819 */ /* 0x000fe400000006ff */
[C---:B------:R-:W-:Y:S02]  /*86f0*/  PRMT R79, R58.reuse, 0x8880, RZ ;  /* 0x000088803a4f7816 */ /* 0x040fe400000000ff */
[----:B------:R-:W-:Y:S02]  /*8700*/  SHF.R.S32.HI R54, RZ, 0x18, R57 ;  /* 0x00000018ff367819 */ /* 0x000fe40000011439 */
[----:B------:R-:W-:Y:S02]  /*8710*/  SHF.L.U32 R78, R58, 0x10, RZ ;  /* 0x000000103a4e7819 */ /* 0x000fe400000006ff */
[C---:B------:R-:W-:Y:S01]  /*8720*/  PRMT R76, R59.reuse, 0x8880, RZ ;  /* 0x000088803b4c7816 */ /* 0x040fe200000000ff */
[----:B------:R-:W-:Y:S01]  /*8730*/  UIADD3 UR5, UPT, UPT, UR5, 0xe0, URZ ;  /* 0x000000e005057890 */ /* 0x000fe2000fffe0ff */
[----:B------:R-:W-:Y:S02]  /*8740*/  SHF.R.S32.HI R55, RZ, 0x18, R58 ;  /* 0x00000018ff377819 */ /* 0x000fe4000001143a */
[----:B------:R-:W-:Y:S01]  /*8750*/  SHF.L.U32 R75, R59, 0x10, RZ ;  /* 0x000000103b4b7819 */ /* 0x000fe200000006ff */
[----:B------:R-:W-:Y:S01]  /*8760*/  UPRMT UR5, UR37, 0x654, UR5 ;  /* 0x0000065425057896 */ /* 0x000fe20008000005 */
[C---:B------:R-:W-:Y:S02]  /*8770*/  PRMT R73, R60.reuse, 0x8880, RZ ;  /* 0x000088803c497816 */ /* 0x040fe400000000ff */
[----:B------:R-:W-:Y:S01]  /*8780*/  SHF.R.S32.HI R56, RZ, 0x18, R59 ;  /* 0x00000018ff387819 */ /* 0x000fe2000001143b */
[C---:B-1----:R-:W-:Y:S01]  /*8790*/  IMAD R4, R47.reuse, R4, RZ ;  /* 0x000000042f047224 */ /* 0x042fe200078e02ff */
[----:B------:R-:W-:Y:S01]  /*87a0*/  SHF.L.U32 R72, R60, 0x10, RZ ;  /* 0x000000103c487819 */ /* 0x000fe200000006ff */
[----:B------:R-:W-:Y:S01]  /*87b0*/  IMAD R5, R47, R5, RZ ;  /* 0x000000052f057224 */ /* 0x000fe200078e02ff */
[----:B------:R-:W-:Y:S01]  /*87c0*/  PRMT R70, R61, 0x8880, RZ ;  /* 0x000088803d467816 */ /* 0x000fe200000000ff */
[----:B------:R-:W-:Y:S01]  /*87d0*/  IMAD R6, R47, R6, RZ ;  /* 0x000000062f067224 */ /* 0x000fe200078e02ff */
[----:B------:R-:W-:Y:S01]  /*87e0*/  SYNCS.ARRIVE.TRANS64.RED.A1T0 RZ, [UR5], RZ ;  /* 0x000000ffffff79a7 */ /* 0x000fe20008100405 */
[----:B------:R-:W-:Y:S01]  /*87f0*/  IMAD R4, R49, R50, R4 ;  /* 0x0000003231047224 */ /* 0x000fe200078e0204 */
[----:B------:R-:W-:Y:S01]  /*8800*/  MOV R49, R82 ;  /* 0x0000005200317202 */ /* 0x000fe20000000f00 */
[----:B------:R-:W-:Y:S01]  /*8810*/  IMAD R7, R47, R7, RZ ;  /* 0x000000072f077224 */ /* 0x000fe200078e02ff */
[----:B------:R-:W-:Y:S01]  /*8820*/  SHF.R.S32.HI R57, RZ, 0x18, R60 ;  /* 0x00000018ff397819 */ /* 0x000fe2000001143c */
[-C--:B------:R-:W-:Y:S01]  /*8830*/  IMAD R5, R51, R50.reuse, R5 ;  /* 0x0000003233057224 */ /* 0x080fe200078e0205 */
[----:B------:R-:W-:Y:S01]  /*8840*/  SHF.R.S32.HI R51, RZ, 0x18, R81 ;  /* 0x00000018ff337819 */ /* 0x000fe20000011451 */
[----:B------:R-:W-:Y:S01]  /*8850*/  IMAD R6, R53, R50, R6 ;  /* 0x0000003235067224 */ /* 0x000fe200078e0206 */
[----:B------:R-:W-:Y:S01]  /*8860*/  SHF.R.S32.HI R53, RZ, 0x18, R80 ;  /* 0x00000018ff357819 */ /* 0x000fe20000011450 */
[----:B------:R-:W-:Y:S01]  /*8870*/  IMAD R8, R47, R8, RZ ;  /* 0x000000082f087224 */ /* 0x000fe200078e02ff */
[----:B------:R-:W-:Y:S01]  /*8880*/  SHF.L.U32 R69, R61, 0x10, RZ ;  /* 0x000000103d457819 */ /* 0x000fe200000006ff */
[----:B------:R-:W-:Y:S01]  /*8890*/  IMAD R7, R52, R50, R7 ;  /* 0x0000003234077224 */ /* 0x000fe200078e0207 */
[----:B------:R-:W-:Y:S01]  /*88a0*/  SHF.R.S32.HI R52, RZ, 0x18, R75 ;  /* 0x00000018ff347819 */ /* 0x000fe2000001144b */
[C---:B------:R-:W-:Y:S01]  /*88b0*/  IMAD R9, R47.reuse, R9, RZ ;  /* 0x000000092f097224 */ /* 0x040fe200078e02ff */
[----:B------:R-:W-:Y:S01]  /*88c0*/  PRMT R67, R62, 0x8880, RZ ;  /* 0x000088803e437816 */ /* 0x000fe200000000ff */
[----:B------:R-:W-:Y:S01]  /*88d0*/  IMAD R10, R47, R10, RZ ;  /* 0x0000000a2f0a7224 */ /* 0x000fe200078e02ff */
[----:B------:R-:W-:Y:S01]  /*88e0*/  I2IP.S8.S32.SAT R112, R7, R6, RZ ;  /* 0x0000000607707239 */ /* 0x000fe200000014ff */
[----:B------:R-:W-:Y:S01]  /*88f0*/  IMAD R8, R49, R50, R8 ;  /* 0x0000003231087224 */ /* 0x000fe200078e0208 */
[----:B------:R-:W-:Y:S01]  /*8900*/  MOV R49, R79 ;  /* 0x0000004f00317202 */ /* 0x000fe20000000f00 */
[----:B------:R-:W-:Y:S01]  /*8910*/  IMAD R11, R47, R11, RZ ;  /* 0x0000000b2f0b7224 */ /* 0x000fe200078e02ff */
[----:B------:R-:W-:Y:S01]  /*8920*/  I2IP.S8.S32.SAT R112, R5, R4, R112 ;  /* 0x0000000405707239 */ /* 0x000fe20000001470 */
[-C--:B------:R-:W-:Y:S01]  /*8930*/  IMAD R9, R51, R50.reuse, R9 ;  /* 0x0000003233097224 */ /* 0x080fe200078e0209 */
[----:B------:R-:W-:Y:S01]  /*8940*/  SHF.R.S32.HI R51, RZ, 0x18, R78 ;  /* 0x00000018ff337819 */ /* 0x000fe2000001144e */
[----:B------:R-:W-:Y:S01]  /*8950*/  IMAD R10, R53, R50, R10 ;  /* 0x00000032350a7224 */ /* 0x000fe200078e020a */
[----:B------:R-:W-:Y:S01]  /*8960*/  SHF.R.S32.HI R53, RZ, 0x18, R74 ;  /* 0x00000018ff357819 */ /* 0x000fe2000001144a */
[C---:B------:R-:W-:Y:S01]  /*8970*/  IMAD R12, R47.reuse, R12, RZ ;  /* 0x0000000c2f0c7224 */ /* 0x040fe200078e02ff */
[----:B------:R-:W-:Y:S01]  /*8980*/  SHF.L.U32 R77, R58, 0x8, RZ ;  /* 0x000000083a4d7819 */ /* 0x000fe200000006ff */
[-C--:B------:R-:W-:Y:S01]  /*8990*/  IMAD R11, R54, R50.reuse, R11 ;  /* 0x00000032360b7224 */ /* 0x080fe200078e020b */
[----:B------:R-:W-:Y:S01]  /*89a0*/  SHF.R.S32.HI R58, RZ, 0x18, R61 ;  /* 0x00000018ff3a7819 */ /* 0x000fe2000001143d */
[----:B------:R-:W-:Y:S01]  /*89b0*/  IMAD R13, R47, R13, RZ ;  /* 0x0000000d2f0d7224 */ /* 0x000fe200078e02ff */
[----:B------:R-:W-:Y:S01]  /*89c0*/  SHF.L.U32 R66, R62, 0x10, RZ ;  /* 0x000000103e427819 */ /* 0x000fe200000006ff */
[----:B------:R-:W-:Y:S01]  /*89d0*/  IMAD R12, R49, R50, R12 ;  /* 0x00000032310c7224 */ /* 0x000fe200078e020c */
[----:B------:R-:W-:Y:S01]  /*89e0*/  SHF.R.S32.HI R49, RZ, 0x18, R77 ;  /* 0x00000018ff317819 */ /* 0x000fe2000001144d */
[----:B------:R-:W-:Y:S01]  /*89f0*/  IMAD R14, R47, R14, RZ ;  /* 0x0000000e2f0e7224 */ /* 0x000fe200078e02ff */
[----:B------:R-:W-:Y:S01]  /*8a00*/  I2IP.S8.S32.SAT R113, R11, R10, RZ ;  /* 0x0000000a0b717239 */ /* 0x000fe200000014ff */
[----:B------:R-:W-:Y:S01]  /*8a10*/  IMAD R15, R47, R15, RZ ;  /* 0x0000000f2f0f7224 */ /* 0x000fe200078e02ff */
[----:B------:R-:W-:Y:S01]  /*8a20*/  PRMT R64, R63, 0x8880, RZ ;  /* 0x000088803f407816 */ /* 0x000fe200000000ff */
[----:B------:R-:W-:Y:S01]  /*8a30*/  IMAD R13, R51, R50, R13 ;  /* 0x00000032330d7224 */ /* 0x000fe200078e020d */
[----:B------:R-:W-:Y:S01]  /*8a40*/  MOV R51, R76 ;  /* 0x0000004c00337202 */ /* 0x000fe20000000f00 */
[----:B------:R-:W-:Y:S01]  /*8a50*/  IMAD R16, R47, R16, RZ ;  /* 0x000000102f107224 */ /* 0x000fe200078e02ff */
[----:B------:R-:W-:Y:S01]  /*8a60*/  I2IP.S8.S32.SAT R113, R9, R8, R113 ;  /* 0x0000000809717239 */ /* 0x000fe20000001471 */
[-C--:B------:R-:W-:Y:S01]  /*8a70*/  IMAD R14, R49, R50.reuse, R14 ;  /* 0x00000032310e7224 */ /* 0x080fe200078e020e */
[----:B------:R-:W-:Y:S01]  /*8a80*/  SHF.R.S32.HI R59, RZ, 0x18, R62 ;  /* 0x00000018ff3b7819 */ /* 0x000fe2000001143e */
[----:B------:R-:W-:Y:S01]  /*8a90*/  IMAD R17, R47, R17, RZ ;  /* 0x000000112f117224 */ /* 0x000fe200078e02ff */
[----:B------:R-:W-:Y:S01]  /*8aa0*/  SHF.L.U32 R71, R60, 0x8, RZ ;  /* 0x000000083c477819 */ /* 0x000fe200000006ff */
[----:B------:R-:W-:Y:S01]  /*8ab0*/  IMAD R15, R55, R50, R15 ;  /* 0x00000032370f7224 */ /* 0x000fe200078e020f */
[----:B------:R-:W-:Y:S01]  /*8ac0*/  SHF.R.S32.HI R60, RZ, 0x18, R63 ;  /* 0x00000018ff3c7819 */ /* 0x000fe2000001143f */
[----:B------:R-:W-:Y:S01]  /*8ad0*/  IMAD R18, R47, R18, RZ ;  /* 0x000000122f127224 */ /* 0x000fe200078e02ff */
[----:B------:R-:W-:Y:S01]  /*8ae0*/  SHF.L.U32 R65, R62, 0x8, RZ ;  /* 0x000000083e417819 */ /* 0x000fe200000006ff */
[----:B------:R-:W-:Y:S01]  /*8af0*/  IMAD R16, R51, R50, R16 ;  /* 0x0000003233107224 */ /* 0x000fe200078e0210 */
[----:B------:R-:W-:Y:S01]  /*8b00*/  I2IP.S8.S32.SAT R114, R15, R14, RZ ;  /* 0x0000000e0f727239 */ /* 0x000fe200000014ff */
[----:B------:R-:W-:Y:S01]  /*8b10*/  IMAD R19, R47, R19, RZ ;  /* 0x000000132f137224 */ /* 0x000fe200078e02ff */
[----:B------:R-:W-:Y:S01]  /*8b20*/  SHF.R.S32.HI R51, RZ, 0x18, R72 ;  /* 0x00000018ff337819 */ /* 0x000fe20000011448 */
[----:B------:R-:W-:Y:S01]  /*8b30*/  IMAD R17, R52, R50, R17 ;  /* 0x0000003234117224 */ /* 0x000fe200078e0211 */
[----:B------:R-:W-:Y:S01]  /*8b40*/  I2IP.S8.S32.SAT R114, R13, R12, R114 ;  /* 0x0000000c0d727239 */ /* 0x000fe20000001472 */
[----:B------:R-:W-:Y:S01]  /*8b50*/  IMAD R0, R47, R20, RZ ;  /* 0x000000142f007224 */ /* 0x000fe200078e02ff */
[----:B------:R-:W-:Y:S01]  /*8b60*/  SHF.R.S32.HI R52, RZ, 0x18, R71 ;  /* 0x00000018ff347819 */ /* 0x000fe20000011447 */
[-C--:B------:R-:W-:Y:S01]  /*8b70*/  IMAD R18, R53, R50.reuse, R18 ;  /* 0x0000003235127224 */ /* 0x080fe200078e0212 */
[----:B------:R-:W-:Y:S01]  /*8b80*/  SHF.R.S32.HI R53, RZ, 0x18, R68 ;  /* 0x00000018ff357819 */ /* 0x000fe20000011444 */
[----:B------:R-:W-:Y:S01]  /*8b90*/  IMAD.MOV.U32 R49, RZ, RZ, R73 ;  /* 0x000000ffff317224 */ /* 0x000fe200078e0049 */
[----:B------:R-:W-:Y:S01]  /*8ba0*/  SHF.L.U32 R62, R63, 0x10, RZ ;  /* 0x000000103f3e7819 */ /* 0x000fe200000006ff */
[C---:B------:R-:W-:Y:S01]  /*8bb0*/  IMAD R2, R47.reuse, R21, RZ ;  /* 0x000000152f027224 */ /* 0x040fe200078e02ff */
[----:B------:R-:W-:Y:S01]  /*8bc0*/  IADD3 R44, PT, PT, R44, 0x1, RZ ;  /* 0x000000012c2c7810 */ /* 0x000fe20007ffe0ff */
[----:B------:R-:W-:Y:S02]  /*8bd0*/  IMAD R19, R56, R50, R19 ;  /* 0x0000003238137224 */ /* 0x000fe400078e0213 */
[----:B------:R-:W-:Y:S02]  /*8be0*/  IMAD R3, R47, R22, RZ ;  /* 0x000000162f037224 */ /* 0x000fe400078e02ff */
[----:B------:R-:W-:Y:S01]  /*8bf0*/  IMAD R0, R49, R50, R0 ;  /* 0x0000003231007224 */ /* 0x000fe200078e0200 */
[----:B------:R-:W-:Y:S01]  /*8c00*/  I2IP.S8.S32.SAT R115, R19, R18, RZ ;  /* 0x0000001213737239 */ /* 0x000fe200000014ff */
[----:B------:R-:W-:Y:S01]  /*8c10*/  IMAD R23, R47, R23, RZ ;  /* 0x000000172f177224 */ /* 0x000fe200078e02ff */
[----:B------:R-:W-:Y:S01]  /*8c20*/  MOV R49, R70 ;  /* 0x0000004600317202 */ /* 0x000fe20000000f00 */
[----:B------:R-:W-:Y:S01]  /*8c30*/  IMAD R2, R51, R50, R2 ;  /* 0x0000003233027224 */ /* 0x000fe200078e0202 */
[----:B------:R-:W-:Y:S01]  /*8c40*/  I2IP.S8.S32.SAT R115, R17, R16, R115 ;  /* 0x0000001011737239 */ /* 0x000fe20000001473 */
[C---:B------:R-:W-:Y:S01]  /*8c50*/  IMAD R20, R47.reuse, R24, RZ ;  /* 0x000000182f147224 */ /* 0x040fe200078e02ff */
[----:B------:R-:W-:Y:S01]  /*8c60*/  SHF.R.S32.HI R51, RZ, 0x18, R69 ;  /* 0x00000018ff337819 */ /* 0x000fe20000011445 */
[-C--:B------:R-:W-:Y:S01]  /*8c70*/  IMAD R3, R52, R50.reuse, R3 ;  /* 0x0000003234037224 */ /* 0x080fe200078e0203 */
[----:B------:R-:W-:Y:S01]  /*8c80*/  SHF.R.S32.HI R52, RZ, 0x18, R62 ;  /* 0x00000018ff347819 */ /* 0x000fe2000001143e */
[----:B------:R-:W-:Y:S01]  /*8c90*/  IMAD R21, R47, R25, RZ ;  /* 0x000000192f157224 */ /* 0x000fe200078e02ff */
[----:B------:R1:W-:Y:S01]  /*8ca0*/  STS.128 [R95+UR49+0x5200], R112 ;  /* 0x005200705f007988 */ /* 0x0003e20008000c31 */
[----:B------:R-:W-:Y:S02]  /*8cb0*/  IMAD R23, R57, R50, R23 ;  /* 0x0000003239177224 */ /* 0x000fe400078e0217 */
[----:B------:R-:W-:Y:S02]  /*8cc0*/  IMAD R22, R47, R26, RZ ;  /* 0x0000001a2f167224 */ /* 0x000fe400078e02ff */
[-C--:B------:R-:W-:Y:S01]  /*8cd0*/  IMAD R20, R49, R50.reuse, R20 ;  /* 0x0000003231147224 */ /* 0x080fe200078e0214 */
[----:B------:R-:W-:Y:S01]  /*8ce0*/  I2IP.S8.S32.SAT R111, R23, R3, RZ ;  /* 0x00000003176f7239 */ /* 0x000fe200000014ff */
[----:B------:R-:W-:Y:S01]  /*8cf0*/  IMAD R27, R47, R27, RZ ;  /* 0x0000001b2f1b7224 */ /* 0x000fe200078e02ff */
[----:B------:R-:W-:Y:S01]  /*8d00*/  MOV R49, R67 ;  /* 0x0000004300317202 */ /* 0x000fe20000000f00 */
[----:B------:R-:W-:Y:S01]  /*8d10*/  IMAD R21, R51, R50, R21 ;  /* 0x0000003233157224 */ /* 0x000fe200078e0215 */
[----:B------:R-:W-:Y:S01]  /*8d20*/  I2IP.S8.S32.SAT R116, R2, R0, R111 ;  /* 0x0000000002747239 */ /* 0x000fe2000000146f */
[----:B------:R-:W-:Y:S01]  /*8d30*/  IMAD R24, R47, R28, RZ ;  /* 0x0000001c2f187224 */ /* 0x000fe200078e02ff */
[----:B------:R-:W-:Y:S01]  /*8d40*/  SHF.R.S32.HI R51, RZ, 0x18, R66 ;  /* 0x00000018ff337819 */ /* 0x000fe20000011442 */
[-C--:B------:R-:W-:Y:S02]  /*8d50*/  IMAD R22, R53, R50.reuse, R22 ;  /* 0x0000003235167224 */ /* 0x080fe400078e0216 */
[-C--:B------:R-:W-:Y:S02]  /*8d60*/  IMAD R27, R58, R50.reuse, R27 ;  /* 0x000000323a1b7224 */ /* 0x080fe400078e021b */
[----:B------:R-:W-:Y:S02]  /*8d70*/  IMAD R25, R47, R29, RZ ;  /* 0x0000001d2f197224 */ /* 0x000fe400078e02ff */
[----:B------:R-:W-:Y:S01]  /*8d80*/  IMAD R24, R49, R50, R24 ;  /* 0x0000003231187224 */ /* 0x000fe200078e0218 */
[----:B------:R-:W-:Y:S01]  /*8d90*/  SHF.R.S32.HI R49, RZ, 0x18, R65 ;  /* 0x00000018ff317819 */ /* 0x000fe20000011441 */
[----:B------:R-:W-:Y:S01]  /*8da0*/  IMAD R26, R47, R30, RZ ;  /* 0x0000001e2f1a7224 */ /* 0x000fe200078e02ff */
[----:B------:R-:W-:Y:S01]  /*8db0*/  I2IP.S8.S32.SAT R117, R27, R22, RZ ;  /* 0x000000161b757239 */ /* 0x000fe200000014ff */
[----:B------:R-:W-:Y:S02]  /*8dc0*/  IMAD.SHL.U32 R61, R63, 0x100, RZ ;  /* 0x000001003f3d7824 */ /* 0x000fe400078e00ff */
[----:B------:R-:W-:Y:S01]  /*8dd0*/  IMAD R31, R47, R31, RZ ;  /* 0x0000001f2f1f7224 */ /* 0x000fe200078e02ff */
[----:B------:R-:W-:Y:S01]  /*8de0*/  I2IP.S8.S32.SAT R117, R21, R20, R117 ;  /* 0x0000001415757239 */ /* 0x000fe20000001475 */
[----:B------:R-:W-:Y:S01]  /*8df0*/  IMAD R25, R51, R50, R25 ;  /* 0x0000003233197224 */ /* 0x000fe200078e0219 */
[----:B------:R-:W-:Y:S01]  /*8e00*/  MOV R51, R64 ;  /* 0x0000004000337202 */ /* 0x000fe20000000f00 */
[----:B------:R-:W-:Y:S01]  /*8e10*/  IMAD R28, R47, R32, RZ ;  /* 0x000000202f1c7224 */ /* 0x000fe200078e02ff */
[----:B------:R-:W-:Y:S01]  /*8e20*/  SHF.R.S32.HI R53, RZ, 0x18, R61 ;  /* 0x00000018ff357819 */ /* 0x000fe2000001143d */
[-C--:B------:R-:W-:Y:S02]  /*8e30*/  IMAD R26, R49, R50.reuse, R26 ;  /* 0x00000032311a7224 */ /* 0x080fe400078e021a */
[----:B------:R-:W-:Y:S02]  /*8e40*/  IMAD R29, R47, R33, RZ ;  /* 0x000000212f1d7224 */ /* 0x000fe400078e02ff */
[-C--:B------:R-:W-:Y:S02]  /*8e50*/  IMAD R31, R59, R50.reuse, R31 ;  /* 0x000000323b1f7224 */ /* 0x080fe400078e021f */
[----:B------:R-:W-:Y:S02]  /*8e60*/  IMAD R28, R51, R50, R28 ;  /* 0x00000032331c7224 */ /* 0x000fe400078e021c */
[----:B------:R-:W-:Y:S01]  /*8e70*/  IMAD R30, R47, R34, RZ ;  /* 0x000000222f1e7224 */ /* 0x000fe200078e02ff */
[----:B------:R-:W-:Y:S01]  /*8e80*/  I2IP.S8.S32.SAT R108, R31, R26, RZ ;  /* 0x0000001a1f6c7239 */ /* 0x000fe200000014ff */
[----:B------:R-:W-:Y:S02]  /*8e90*/  IMAD R29, R52, R50, R29 ;  /* 0x00000032341d7224 */ /* 0x000fe400078e021d */
[----:B------:R-:W-:Y:S01]  /*8ea0*/  IMAD R35, R47, R35, RZ ;  /* 0x000000232f237224 */ /* 0x000fe200078e02ff */
[----:B------:R-:W-:Y:S01]  /*8eb0*/  I2IP.S8.S32.SAT R118, R25, R24, R108 ;  /* 0x0000001819767239 */ /* 0x000fe2000000146c */
[-C--:B------:R-:W-:Y:S02]  /*8ec0*/  IMAD R30, R53, R50.reuse, R30 ;  /* 0x00000032351e7224 */ /* 0x080fe400078e021e */
        /* <DEDUP_REMOVED lines=21> */
.L_x_124:
[----:B------:R-:W-:Y:S05]  /*9020*/  BSYNC.RECONVERGENT B0 ;  /* 0x0000000000007941 */ /* 0x000fea0003800200 */
.L_x_123:
[----:B------:R-:W-:Y:S01]  /*9030*/  BAR.SYNC.DEFER_BLOCKING 0x1, 0x80 ;  /* 0x0042000000007b1d */ /* 0x000fe20000010000 */
[----:B------:R-:W-:Y:S01]  /*9040*/  ISETP.NE.AND P2, PT, R106, RZ, PT ;  /* 0x000000ff6a00720c */ /* 0x000fe20003f45270 */
[----:B------:R-:W-:Y:S01]  /*9050*/  IMAD.IADD R20, R43, 0x1, R83 ;  /* 0x000000012b147824 */ /* 0x000fe200078e0253 */
[----:B------:R-:W-:Y:S01]  /*9060*/  ISETP.NE.AND P0, PT, R107, 0x2, PT ;  /* 0x000000026b00780c */ /* 0x000fe20003f05270 */
[----:B------:R-:W-:Y:S01]  /*9070*/  IMAD.IADD R21, R45, 0x1, R90 ;  /* 0x000000012d157824 */ /* 0x000fe200078e025a */
[----:B------:R-:W-:Y:S02]  /*9080*/  ISETP.NE.AND P1, PT, R44, 0x4, PT ;  /* 0x000000042c00780c */ /* 0x000fe40003f25270 */
[----:B------:R-:W-:Y:S02]  /*9090*/  SEL R0, RZ, 0x1, P0 ;  /* 0x00000001ff007807 */ /* 0x000fe40000000000 */
[----:B------:R-:W-:Y:S02]  /*90a0*/  SEL R3, RZ, 0x1, P1 ;  /* 0x00000001ff037807 */ /* 0x000fe40000800000 */
[----:B------:R-:W-:Y:S02]  /*90b0*/  LOP3.LUT R101, R101, R0, RZ, 0x3c, !PT ;  /* 0x0000000065657212 */ /* 0x000fe400078e3cff */
[----:B------:R-:W-:Y:S02]  /*90c0*/  LOP3.LUT R102, R102, R3, RZ, 0x3c, !PT ;  /* 0x0000000366667212 */ /* 0x000fe400078e3cff */
[----:B------:R-:W-:Y:S02]  /*90d0*/  @P2 R2UR UR36, R98 ;  /* 0x00000000622422ca */ /* 0x000fe400000e0000 */
[----:B------:R-:W-:Y:S02]  /*90e0*/  SEL R107, R107, RZ, P0 ;  /* 0x000000ff6b6b7207 */ /* 0x000fe40000000000 */
[----:B------:R-:W-:Y:S01]  /*90f0*/  SEL R44, R44, RZ, P1 ;  /* 0x000000ff2c2c7207 */ /* 0x000fe20000800000 */
[----:B------:R-:W-:Y:S10]  /*9100*/  @P2 BRA `(.L_x_125) ;  /* 0xffffffbc00282947 */ /* 0x000ff4000383ffff */
[----:B------:R-:W-:Y:S05]  /*9110*/  EXIT ;  /* 0x000000000000794d */ /* 0x000fea0003800000 */
.L_x_19:
[----:B--2---:R2:W1:Y:S02]  /*9120*/  SYNCS.PHASECHK.TRANS64.TRYWAIT P0, [R3+URZ+0x110], R2 ;  /* 0x00011002030075a7 */ /* 0x00446400080011ff */
[----:B-1----:R-:W-:Y:S05]  /*9130*/  @!P0 NANOSLEEP.SYNCS 0x989680 ;  /* 0x009896800000895d */ /* 0x002fea0003900000 */
[----:B------:R-:W1:Y:S02]  /*9140*/  @!P0 SYNCS.PHASECHK.TRANS64 P0, [R3+URZ+0x110], R2 ;  /* 0x00011002030085a7 */ /* 0x000e6400080010ff */
[----:B-1----:R-:W-:Y:S05]  /*9150*/  @!P0 BRA `(.L_x_19) ;  /* 0xfffffffc00f08947 */ /* 0x002fea000383ffff */
[----:B------:R-:W-:Y:S05]  /*9160*/  BRA `(.L_x_126) ;  /* 0xffffff8400247947 */ /* 0x000fea000383ffff */
.L_x_22:
[----:B-1----:R-:W-:-:S07]  /*9170*/  MOV R2, UR33 ;  /* 0x0000002100027c02 */ /* 0x002fce0008000f00 */
.L_x_127:
[----:B-1----:R1:W2:Y:S02]  /*9180*/  SYNCS.PHASECHK.TRANS64.TRYWAIT P0, [R2+URZ+0x28], R5 ;  /* 0x00002805020075a7 */ /* 0x0022a400080011ff */
[----:B--2---:R-:W-:Y:S05]  /*9190*/  @!P0 NANOSLEEP.SYNCS 0x989680 ;  /* 0x009896800000895d */ /* 0x004fea0003900000 */
[----:B------:R-:W2:Y:S02]  /*91a0*/  @!P0 SYNCS.PHASECHK.TRANS64 P0, [R2+URZ+0x28], R5 ;  /* 0x00002805020085a7 */ /* 0x000ea400080010ff */
[----:B--2---:R-:W-:Y:S05]  /*91b0*/  @!P0 BRA `(.L_x_127) ;  /* 0xfffffffc00f08947 */ /* 0x004fea000383ffff */
[----:B------:R-:W-:Y:S05]  /*91c0*/  BRA `(.L_x_21) ;  /* 0xffffff8400747947 */ /* 0x000fea000383ffff */
.L_x_28:
[----:B-1----:R-:W-:-:S07]  /*91d0*/  MOV R2, UR17 ;  /* 0x0000001100027c02 */ /* 0x002fce0008000f00 */
.L_x_128:
[----:B-1----:R1:W2:Y:S02]  /*91e0*/  SYNCS.PHASECHK.TRANS64.TRYWAIT P0, [R2+URZ+0x28], R5 ;  /* 0x00002805020075a7 */ /* 0x0022a400080011ff */
[----:B--2---:R-:W-:Y:S05]  /*91f0*/  @!P0 NANOSLEEP.SYNCS 0x989680 ;  /* 0x009896800000895d */ /* 0x004fea0003900000 */
[----:B------:R-:W2:Y:S02]  /*9200*/  @!P0 SYNCS.PHASECHK.TRANS64 P0, [R2+URZ+0x28], R5 ;  /* 0x00002805020085a7 */ /* 0x000ea400080010ff */
[----:B--2---:R-:W-:Y:S05]  /*9210*/  @!P0 BRA `(.L_x_128) ;  /* 0xfffffffc00f08947 */ /* 0x004fea000383ffff */
[----:B------:R-:W-:Y:S05]  /*9220*/  BRA `(.L_x_27) ;  /* 0xffffff88001c7947 */ /* 0x000fea000383ffff */
.L_x_32:
[----:B-1----:R1:W2:Y:S02]  /*9230*/  SYNCS.PHASECHK.TRANS64.TRYWAIT P0, [R2+URZ+0xa0], R3 ;  /* 0x0000a003020075a7 */ /* 0x0022a400080011ff */
[----:B--2---:R-:W-:Y:S05]  /*9240*/  @!P0 NANOSLEEP.SYNCS 0x989680 ;  /* 0x009896800000895d */ /* 0x004fea0003900000 */
[----:B------:R-:W2:Y:S02]  /*9250*/  @!P0 SYNCS.PHASECHK.TRANS64 P0, [R2+URZ+0xa0], R3 ;  /* 0x0000a003020085a7 */ /* 0x000ea400080010ff */
[----:B--2---:R-:W-:Y:S05]  /*9260*/  @!P0 BRA `(.L_x_32) ;  /* 0xfffffffc00f08947 */ /* 0x004fea000383ffff */
[----:B------:R-:W-:Y:S05]  /*9270*/  BRA `(.L_x_129) ;  /* 0xffffff8800ac7947 */ /* 0x000fea000383ffff */
.L_x_36:
[----:B----4-:R-:W-:-:S07]  /*9280*/  MOV R0, UR5 ;  /* 0x0000000500007c02 */ /* 0x010fce0008000f00 */
.L_x_130:
[----:B-1----:R1:W2:Y:S02]  /*9290*/  SYNCS.PHASECHK.TRANS64.TRYWAIT P0, [R0+URZ], R3 ;  /* 0x00000003000075a7 */ /* 0x0022a400080011ff */
[----:B--2---:R-:W-:Y:S05]  /*92a0*/  @!P0 NANOSLEEP.SYNCS 0x989680 ;  /* 0x009896800000895d */ /* 0x004fea0003900000 */
[----:B------:R-:W2:Y:S02]  /*92b0*/  @!P0 SYNCS.PHASECHK.TRANS64 P0, [R0+URZ], R3 ;  /* 0x00000003000085a7 */ /* 0x000ea400080010ff */
[----:B--2---:R-:W-:Y:S05]  /*92c0*/  @!P0 BRA `(.L_x_130) ;  /* 0xfffffffc00f08947 */ /* 0x004fea000383ffff */
[----:B------:R-:W-:Y:S05]  /*92d0*/  BRA `(.L_x_131) ;  /* 0xffffff90001c7947 */ /* 0x000fea000383ffff */
.L_x_37:
[----:B----4-:R-:W-:-:S07]  /*92e0*/  MOV R0, UR5 ;  /* 0x0000000500007c02 */ /* 0x010fce0008000f00 */
.L_x_132:
[----:B-1----:R1:W2:Y:S02]  /*92f0*/  SYNCS.PHASECHK.TRANS64.TRYWAIT P0, [R0+URZ], R3 ;  /* 0x00000003000075a7 */ /* 0x0022a400080011ff */
[----:B--2---:R-:W-:Y:S05]  /*9300*/  @!P0 NANOSLEEP.SYNCS 0x989680 ;  /* 0x009896800000895d */ /* 0x004fea0003900000 */
[----:B------:R-:W2:Y:S02]  /*9310*/  @!P0 SYNCS.PHASECHK.TRANS64 P0, [R0+URZ], R3 ;  /* 0x00000003000085a7 */ /* 0x000ea400080010ff */
[----:B--2---:R-:W-:Y:S05]  /*9320*/  @!P0 BRA `(.L_x_132) ;  /* 0xfffffffc00f08947 */ /* 0x004fea000383ffff */
[----:B------:R-:W-:Y:S05]  /*9330*/  BRA `(.L_x_133) ;  /* 0xffffff9000287947 */ /* 0x000fea000383ffff */
.L_x_38:
[----:B----4-:R-:W-:-:S07]  /*9340*/  MOV R0, UR5 ;  /* 0x0000000500007c02 */ /* 0x010fce0008000f00 */
.L_x_134:
[----:B-1----:R1:W2:Y:S02]  /*9350*/  SYNCS.PHASECHK.TRANS64.TRYWAIT P0, [R0+URZ], R3 ;  /* 0x00000003000075a7 */ /* 0x0022a400080011ff */
[----:B--2---:R-:W-:Y:S05]  /*9360*/  @!P0 NANOSLEEP.SYNCS 0x989680 ;  /* 0x009896800000895d */ /* 0x004fea0003900000 */
[----:B------:R-:W2:Y:S02]  /*9370*/  @!P0 SYNCS.PHASECHK.TRANS64 P0, [R0+URZ], R3 ;  /* 0x00000003000085a7 */ /* 0x000ea400080010ff */
[----:B--2---:R-:W-:Y:S05]  /*9380*/  @!P0 BRA `(.L_x_134) ;  /* 0xfffffffc00f08947 */ /* 0x004fea000383ffff */
[----:B------:R-:W-:Y:S05]  /*9390*/  BRA `(.L_x_135) ;  /* 0xffffff9000347947 */ /* 0x000fea000383ffff */
.L_x_39:
[----:B----4-:R-:W-:-:S07]  /*93a0*/  MOV R0, UR5 ;  /* 0x0000000500007c02 */ /* 0x010fce0008000f00 */
.L_x_136:
[----:B-1----:R1:W2:Y:S02]  /*93b0*/  SYNCS.PHASECHK.TRANS64.TRYWAIT P0, [R0+URZ], R3 ;  /* 0x00000003000075a7 */ /* 0x0022a400080011ff */
[----:B--2---:R-:W-:Y:S05]  /*93c0*/  @!P0 NANOSLEEP.SYNCS 0x989680 ;  /* 0x009896800000895d */ /* 0x004fea0003900000 */
[----:B------:R-:W2:Y:S02]  /*93d0*/  @!P0 SYNCS.PHASECHK.TRANS64 P0, [R0+URZ], R3 ;  /* 0x00000003000085a7 */ /* 0x000ea400080010ff */
[----:B--2---:R-:W-:Y:S05]  /*93e0*/  @!P0 BRA `(.L_x_136) ;  /* 0xfffffffc00f08947 */ /* 0x004fea000383ffff */
[----:B------:R-:W-:Y:S05]  /*93f0*/  BRA `(.L_x_137) ;  /* 0xffffff9000407947 */ /* 0x000fea000383ffff */
.L_x_42:
[----:B-1----:R1:W2:Y:S02]  /*9400*/  SYNCS.PHASECHK.TRANS64.TRYWAIT P0, [R0+URZ+0x100], R5 ;  /* 0x00010005000075a7 */ /* 0x0022a400080011ff */
[----:B--2---:R-:W-:Y:S05]  /*9410*/  @!P0 NANOSLEEP.SYNCS 0x989680 ;  /* 0x009896800000895d */ /* 0x004fea0003900000 */
[----:B------:R-:W2:Y:S02]  /*9420*/  @!P0 SYNCS.PHASECHK.TRANS64 P0, [R0+URZ+0x100], R5 ;  /* 0x00010005000085a7 */ /* 0x000ea400080010ff */
[----:B--2---:R-:W-:Y:S05]  /*9430*/  @!P0 BRA `(.L_x_42) ;  /* 0xfffffffc00f08947 */ /* 0x004fea000383ffff */
[----:B------:R-:W-:Y:S05]  /*9440*/  BRA `(.L_x_138) ;  /* 0xffffff90009c7947 */ /* 0x000fea000383ffff */
.L_x_43:
[----:B------:R-:W-:-:S07]  /*9450*/  MOV R0, UR5 ;  /* 0x0000000500007c02 */ /* 0x000fce0008000f00 */
.L_x_139:
[----:B-1----:R1:W2:Y:S02]  /*9460*/  SYNCS.PHASECHK.TRANS64.TRYWAIT P0, [R0+URZ+0xb0], R5 ;  /* 0x0000b005000075a7 */ /* 0x0022a400080011ff */
[----:B--2---:R-:W-:Y:S05]  /*9470*/  @!P0 NANOSLEEP.SYNCS 0x989680 ;  /* 0x009896800000895d */ /* 0x004fea0003900000 */
[----:B------:R-:W2:Y:S02]  /*9480*/  @!P0 SYNCS.PHASECHK.TRANS64 P0, [R0+URZ+0xb0], R5 ;  /* 0x0000b005000085a7 */ /* 0x000ea400080010ff */
[----:B--2---:R-:W-:Y:S05]  /*9490*/  @!P0 BRA `(.L_x_139) ;  /* 0xfffffffc00f08947 */ /* 0x004fea000383ffff */
[----:B------:R-:W-:Y:S05]  /*94a0*/  BRA `(.L_x_140) ;  /* 0xffffff9000ac7947 */ /* 0x000fea000383ffff */
.L_x_44:
[----:B-1----:R1:W2:Y:S02]  /*94b0*/  SYNCS.PHASECHK.TRANS64.TRYWAIT P1, [R0+URZ+0xa0], R5 ;  /* 0x0000a005000075a7 */ /* 0x0022a400080211ff */
[----:B--2---:R-:W-:Y:S05]  /*94c0*/  @!P1 NANOSLEEP.SYNCS 0x989680 ;  /* 0x009896800000995d */ /* 0x004fea0003900000 */
[----:B------:R-:W2:Y:S02]  /*94d0*/  @!P1 SYNCS.PHASECHK.TRANS64 P1, [R0+URZ+0xa0], R5 ;  /* 0x0000a005000095a7 */ /* 0x000ea400080210ff */
[----:B--2---:R-:W-:Y:S05]  /*94e0*/  @!P1 BRA `(.L_x_44) ;  /* 0xfffffffc00f09947 */ /* 0x004fea000383ffff */
[----:B------:R-:W-:Y:S05]  /*94f0*/  BRA `(.L_x_141) ;  /* 0xffffff9000dc7947 */ /* 0x000fea000383ffff */
.L_x_47:
[----:B------:R-:W-:-:S07]  /*9500*/  MOV R0, UR5 ;  /* 0x0000000500007c02 */ /* 0x000fce0008000f00 */
.L_x_142:
[----:B-1----:R1:W2:Y:S02]  /*9510*/  SYNCS.PHASECHK.TRANS64.TRYWAIT P0, [R0+URZ+0xb0], R3 ;  /* 0x0000b003000075a7 */ /* 0x0022a400080011ff */
[----:B--2---:R-:W-:Y:S05]  /*9520*/  @!P0 NANOSLEEP.SYNCS 0x989680 ;  /* 0x009896800000895d */ /* 0x004fea0003900000 */
[----:B------:R-:W2:Y:S02]  /*9530*/  @!P0 SYNCS.PHASECHK.TRANS64 P0, [R0+URZ+0xb0], R3 ;  /* 0x0000b003000085a7 */ /* 0x000ea400080010ff */
[----:B--2---:R-:W-:Y:S05]  /*9540*/  @!P0 BRA `(.L_x_142) ;  /* 0xfffffffc00f08947 */ /* 0x004fea000383ffff */
[----:B------:R-:W-:Y:S05]  /*9550*/  BRA `(.L_x_46) ;  /* 0xffffff9400307947 */ /* 0x000fea000383ffff */
.L_x_54:
[----:B-1----:R1:W2:Y:S02]  /*9560*/  SYNCS.PHASECHK.TRANS64.TRYWAIT P1, [R0+URZ+0xa0], R5 ;  /* 0x0000a005000075a7 */ /* 0x0022a400080211ff */
[----:B--2---:R-:W-:Y:S05]  /*9570*/  @!P1 NANOSLEEP.SYNCS 0x989680 ;  /* 0x009896800000995d */ /* 0x004fea0003900000 */
[----:B------:R-:W2:Y:S02]  /*9580*/  @!P1 SYNCS.PHASECHK.TRANS64 P1, [R0+URZ+0xa0], R5 ;  /* 0x0000a005000095a7 */ /* 0x000ea400080210ff */
[----:B--2---:R-:W-:Y:S05]  /*9590*/  @!P1 BRA `(.L_x_54) ;  /* 0xfffffffc00f09947 */ /* 0x004fea000383ffff */
[----:B------:R-:W-:Y:S05]  /*95a0*/  BRA `(.L_x_143) ;  /* 0xffffff9800a07947 */ /* 0x000fea000383ffff */
.L_x_55:
[----:B------:R-:W-:-:S07]  /*95b0*/  MOV R3, UR7 ;  /* 0x0000000700037c02 */ /* 0x000fce0008000f00 */
.L_x_144:
[----:B-1----:R1:W2:Y:S02]  /*95c0*/  SYNCS.PHASECHK.TRANS64.TRYWAIT P0, [R3+URZ+0xe0], R0 ;  /* 0x0000e000030075a7 */ /* 0x0022a400080011ff */
[----:B--2---:R-:W-:Y:S05]  /*95d0*/  @!P0 NANOSLEEP.SYNCS 0x989680 ;  /* 0x009896800000895d */ /* 0x004fea0003900000 */
[----:B------:R-:W2:Y:S02]  /*95e0*/  @!P0 SYNCS.PHASECHK.TRANS64 P0, [R3+URZ+0xe0], R0 ;  /* 0x0000e000030085a7 */ /* 0x000ea400080010ff */
[----:B--2---:R-:W-:Y:S05]  /*95f0*/  @!P0 BRA `(.L_x_144) ;  /* 0xfffffffc00f08947 */ /* 0x004fea000383ffff */
[----:B------:R-:W-:Y:S05]  /*9600*/  BRA `(.L_x_145) ;  /* 0xffffff9800f07947 */ /* 0x000fea000383ffff */
.L_x_58:
[----:B------:R-:W-:Y:S07]  /*9610*/  MOV R0, UR6 ;  /* 0x0000000600007c02 */ /* 0x000fee0008000f00 */
.L_x_146:
[----:B-1----:R1:W2:Y:S02]  /*9620*/  SYNCS.PHASECHK.TRANS64.TRYWAIT P0, [R0+URZ], R3 ;  /* 0x00000003000075a7 */ /* 0x0022a400080011ff */
[----:B--2---:R-:W-:Y:S05]  /*9630*/  @!P0 NANOSLEEP.SYNCS 0x989680 ;  /* 0x009896800000895d */ /* 0x004fea0003900000 */
[----:B------:R-:W2:Y:S02]  /*9640*/  @!P0 SYNCS.PHASECHK.TRANS64 P0, [R0+URZ], R3 ;  /* 0x00000003000085a7 */ /* 0x000ea400080010ff */
[----:B--2---:R-:W-:Y:S05]  /*9650*/  @!P0 BRA `(.L_x_146) ;  /* 0xfffffffc00f08947 */ /* 0x004fea000383ffff */
[----:B------:R-:W-:Y:S05]  /*9660*/  BRA `(.L_x_57) ;  /* 0xffffff9c000c7947 */ /* 0x000fea000383ffff */
.L_x_61:
[----:B------:R-:W-:-:S07]  /*9670*/  MOV R0, UR6 ;  /* 0x0000000600007c02 */ /* 0x000fce0008000f00 */
.L_x_147:
[----:B--2---:R2:W4:Y:S02]  /*9680*/  SYNCS.PHASECHK.TRANS64.TRYWAIT P0, [R0+URZ], R3 ;  /* 0x00000003000075a7 */ /* 0x00452400080011ff */
[----:B----4-:R-:W-:Y:S05]  /*9690*/  @!P0 NANOSLEEP.SYNCS 0x989680 ;  /* 0x009896800000895d */ /* 0x010fea0003900000 */
[----:B------:R-:W4:Y:S02]  /*96a0*/  @!P0 SYNCS.PHASECHK.TRANS64 P0, [R0+URZ], R3 ;  /* 0x00000003000085a7 */ /* 0x000f2400080010ff */
[----:B----4-:R-:W-:Y:S05]  /*96b0*/  @!P0 BRA `(.L_x_147) ;  /* 0xfffffffc00f08947 */ /* 0x010fea000383ffff */
[----:B------:R-:W-:Y:S05]  /*96c0*/  BRA `(.L_x_148) ;  /* 0xffffff9c00e87947 */ /* 0x000fea000383ffff */
.L_x_62:
[----:B------:R-:W-:-:S07]  /*96d0*/  MOV R0, UR6 ;  /* 0x0000000600007c02 */ /* 0x000fce0008000f00 */
.L_x_149:
[----:B-1----:R1:W2:Y:S02]  /*96e0*/  SYNCS.PHASECHK.TRANS64.TRYWAIT P0, [R0+URZ], R3 ;  /* 0x00000003000075a7 */ /* 0x0022a400080011ff */
[----:B--2---:R-:W-:Y:S05]  /*96f0*/  @!P0 NANOSLEEP.SYNCS 0x989680 ;  /* 0x009896800000895d */ /* 0x004fea0003900000 */
[----:B------:R-:W2:Y:S02]  /*9700*/  @!P0 SYNCS.PHASECHK.TRANS64 P0, [R0+URZ], R3 ;  /* 0x00000003000085a7 */ /* 0x000ea400080010ff */
[----:B--2---:R-:W-:Y:S05]  /*9710*/  @!P0 BRA `(.L_x_149) ;  /* 0xfffffffc00f08947 */ /* 0x004fea000383ffff */
[----:B------:R-:W-:Y:S05]  /*9720*/  BRA `(.L_x_150) ;  /* 0xffffff9c00f47947 */ /* 0x000fea000383ffff */
.L_x_63:
[----:B------:R-:W-:-:S07]  /*9730*/  MOV R0, UR6 ;  /* 0x0000000600007c02 */ /* 0x000fce0008000f00 */
.L_x_151:
[----:B-1----:R1:W2:Y:S02]  /*9740*/  SYNCS.PHASECHK.TRANS64.TRYWAIT P0, [R0+URZ], R3 ;  /* 0x00000003000075a7 */ /* 0x0022a400080011ff */
[----:B--2---:R-:W-:Y:S05]  /*9750*/  @!P0 NANOSLEEP.SYNCS 0x989680 ;  /* 0x009896800000895d */ /* 0x004fea0003900000 */
[----:B------:R-:W2:Y:S02]  /*9760*/  @!P0 SYNCS.PHASECHK.TRANS64 P0, [R0+URZ], R3 ;  /* 0x00000003000085a7 */ /* 0x000ea400080010ff */
[----:B--2---:R-:W-:Y:S05]  /*9770*/  @!P0 BRA `(.L_x_151) ;  /* 0xfffffffc00f08947 */ /* 0x004fea000383ffff */
[----:B------:R-:W-:Y:S05]  /*9780*/  BRA `(.L_x_152) ;  /* 0xffffffa000007947 */ /* 0x000fea000383ffff */
.L_x_64:
[----:B------:R-:W-:-:S07]  /*9790*/  MOV R0, UR7 ;  /* 0x0000000700007c02 */ /* 0x000fce0008000f00 */
.L_x_153:
[----:B-1----:R1:W2:Y:S02]  /*97a0*/  SYNCS.PHASECHK.TRANS64.TRYWAIT P0, [R0+URZ], R3 ;  /* 0x00000003000075a7 */ /* 0x0022a400080011ff */
[----:B--2---:R-:W-:Y:S05]  /*97b0*/  @!P0 NANOSLEEP.SYNCS 0x989680 ;  /* 0x009896800000895d */ /* 0x004fea0003900000 */
[----:B------:R-:W2:Y:S02]  /*97c0*/  @!P0 SYNCS.PHASECHK.TRANS64 P0, [R0+URZ], R3 ;  /* 0x00000003000085a7 */ /* 0x000ea400080010ff */
[----:B--2---:R-:W-:Y:S05]  /*97d0*/  @!P0 BRA `(.L_x_153) ;  /* 0xfffffffc00f08947 */ /* 0x004fea000383ffff */
[----:B------:R-:W-:Y:S05]  /*97e0*/  BRA `(.L_x_154) ;  /* 0xffffffa0000c7947 */ /* 0x000fea000383ffff */
.L_x_69:
[----:B--2---:R2:W3:Y:S02]  /*97f0*/  SYNCS.PHASECHK.TRANS64.TRYWAIT P0, [R0+URZ+0xa0], R3 ;  /* 0x0000a003000075a7 */ /* 0x0044e400080011ff */
[----:B---3--:R-:W-:Y:S05]  /*9800*/  @!P0 NANOSLEEP.SYNCS 0x989680 ;  /* 0x009896800000895d */ /* 0x008fea0003900000 */
[----:B------:R-:W3:Y:S02]  /*9810*/  @!P0 SYNCS.PHASECHK.TRANS64 P0, [R0+URZ+0xa0], R3 ;  /* 0x0000a003000085a7 */ /* 0x000ee400080010ff */
[----:B---3--:R-:W-:Y:S05]  /*9820*/  @!P0 BRA `(.L_x_69) ;  /* 0xfffffffc00f08947 */ /* 0x008fea000383ffff */
[----:B------:R-:W-:Y:S05]  /*9830*/  BRA `(.L_x_155) ;  /* 0xffffffa400187947 */ /* 0x000fea000383ffff */
.L_x_72:
[----:B------:R-:W-:Y:S07]  /*9840*/  MOV R0, UR7 ;  /* 0x0000000700007c02 */ /* 0x000fee0008000f00 */
.L_x_156:
[----:B--2---:R2:W3:Y:S02]  /*9850*/  SYNCS.PHASECHK.TRANS64.TRYWAIT P0, [R0+URZ+0x98], R3 ;  /* 0x00009803000075a7 */ /* 0x0044e400080011ff */
[----:B---3--:R-:W-:Y:S05]  /*9860*/  @!P0 NANOSLEEP.SYNCS 0x989680 ;  /* 0x009896800000895d */ /* 0x008fea0003900000 */
[----:B------:R-:W3:Y:S02]  /*9870*/  @!P0 SYNCS.PHASECHK.TRANS64 P0, [R0+URZ+0x98], R3 ;  /* 0x00009803000085a7 */ /* 0x000ee400080010ff */
[----:B---3--:R-:W-:Y:S05]  /*9880*/  @!P0 BRA `(.L_x_156) ;  /* 0xfffffffc00f08947 */ /* 0x008fea000383ffff */
[----:B------:R-:W-:Y:S05]  /*9890*/  BRA `(.L_x_71) ;  /* 0xffffffa400f87947 */ /* 0x000fea000383ffff */
.L_x_75:
[----:B------:R-:W-:Y:S07]  /*98a0*/  MOV R3, UR7 ;  /* 0x0000000700037c02 */ /* 0x000fee0008000f00 */
.L_x_157:
[----:B-1----:R1:W2:Y:S02]  /*98b0*/  SYNCS.PHASECHK.TRANS64.TRYWAIT P0, [R3+URZ+0x70], R12 ;  /* 0x0000700c030075a7 */ /* 0x0022a400080011ff */
[----:B--2---:R-:W-:Y:S05]  /*98c0*/  @!P0 NANOSLEEP.SYNCS 0x989680 ;  /* 0x009896800000895d */ /* 0x004fea0003900000 */
[----:B------:R-:W2:Y:S02]  /*98d0*/  @!P0 SYNCS.PHASECHK.TRANS64 P0, [R3+URZ+0x70], R12 ;  /* 0x0000700c030085a7 */ /* 0x000ea400080010ff */
[----:B--2---:R-:W-:Y:S05]  /*98e0*/  @!P0 BRA `(.L_x_157) ;  /* 0xfffffffc00f08947 */ /* 0x004fea000383ffff */
[----:B------:R-:W-:Y:S05]  /*98f0*/  BRA `(.L_x_158) ;  /* 0xffffffa800707947 */ /* 0x000fea000383ffff */
.L_x_76:
[----:B-1----:R-:W-:Y:S07]  /*9900*/  MOV R3, UR7 ;  /* 0x0000000700037c02 */ /* 0x002fee0008000f00 */
.L_x_159:
[----:B-1----:R1:W2:Y:S02]  /*9910*/  SYNCS.PHASECHK.TRANS64.TRYWAIT P0, [R3+URZ+0x78], R12 ;  /* 0x0000780c030075a7 */ /* 0x0022a400080011ff */
[----:B--2---:R-:W-:Y:S05]  /*9920*/  @!P0 NANOSLEEP.SYNCS 0x989680 ;  /* 0x009896800000895d */ /* 0x004fea0003900000 */
[----:B------:R-:W2:Y:S02]  /*9930*/  @!P0 SYNCS.PHASECHK.TRANS64 P0, [R3+URZ+0x78], R12 ;  /* 0x0000780c030085a7 */ /* 0x000ea400080010ff */
[----:B--2---:R-:W-:Y:S05]  /*9940*/  @!P0 BRA `(.L_x_159) ;  /* 0xfffffffc00f08947 */ /* 0x004fea000383ffff */
[----:B------:R-:W-:Y:S05]  /*9950*/  BRA `(.L_x_160) ;  /* 0xffffffa800ac7947 */ /* 0x000fea000383ffff */
.L_x_77:
[----:B-1----:R-:W-:Y:S07]  /*9960*/  MOV R3, UR7 ;  /* 0x0000000700037c02 */ /* 0x002fee0008000f00 */
.L_x_161:
[----:B-1----:R1:W2:Y:S02]  /*9970*/  SYNCS.PHASECHK.TRANS64.TRYWAIT P0, [R3+URZ+0x80], R12 ;  /* 0x0000800c030075a7 */ /* 0x0022a400080011ff */
[----:B--2---:R-:W-:Y:S05]  /*9980*/  @!P0 NANOSLEEP.SYNCS 0x989680 ;  /* 0x009896800000895d */ /* 0x004fea0003900000 */
[----:B------:R-:W2:Y:S02]  /*9990*/  @!P0 SYNCS.PHASECHK.TRANS64 P0, [R3+URZ+0x80], R12 ;  /* 0x0000800c030085a7 */ /* 0x000ea400080010ff */
[----:B--2---:R-:W-:Y:S05]  /*99a0*/  @!P0 BRA `(.L_x_161) ;  /* 0xfffffffc00f08947 */ /* 0x004fea000383ffff */
[----:B------:R-:W-:Y:S05]  /*99b0*/  BRA `(.L_x_162) ;  /* 0xffffffa800f47947 */ /* 0x000fea000383ffff */
.L_x_78:
[----:B------:R-:W-:Y:S07]  /*99c0*/  MOV R3, UR7 ;  /* 0x0000000700037c02 */ /* 0x000fee0008000f00 */
.L_x_163:
[----:B-1----:R1:W2:Y:S02]  /*99d0*/  SYNCS.PHASECHK.TRANS64.TRYWAIT P0, [R3+URZ+0x88], R12 ;  /* 0x0000880c030075a7 */ /* 0x0022a400080011ff */
[----:B--2---:R-:W-:Y:S05]  /*99e0*/  @!P0 NANOSLEEP.SYNCS 0x989680 ;  /* 0x009896800000895d */ /* 0x004fea0003900000 */
[----:B------:R-:W2:Y:S02]  /*99f0*/  @!P0 SYNCS.PHASECHK.TRANS64 P0, [R3+URZ+0x88], R12 ;  /* 0x0000880c030085a7 */ /* 0x000ea400080010ff */
[----:B--2---:R-:W-:Y:S05]  /*9a00*/  @!P0 BRA `(.L_x_163) ;  /* 0xfffffffc00f08947 */ /* 0x004fea000383ffff */
[----:B------:R-:W-:Y:S05]  /*9a10*/  BRA `(.L_x_164) ;  /* 0xffffffac007c7947 */ /* 0x000fea000383ffff */
.L_x_80:
[----:B------:R-:W-:-:S07]  /*9a20*/  MOV R0, UR7 ;  /* 0x0000000700007c02 */ /* 0x000fce0008000f00 */
.L_x_165:
[----:B-1----:R1:W3:Y:S02]  /*9a30*/  SYNCS.PHASECHK.TRANS64.TRYWAIT P0, [R0+URZ+0x70], R3 ;  /* 0x00007003000075a7 */ /* 0x0022e400080011ff */
[----:B---3--:R-:W-:Y:S05]  /*9a40*/  @!P0 NANOSLEEP.SYNCS 0x989680 ;  /* 0x009896800000895d */ /* 0x008fea0003900000 */
[----:B------:R-:W3:Y:S02]  /*9a50*/  @!P0 SYNCS.PHASECHK.TRANS64 P0, [R0+URZ+0x70], R3 ;  /* 0x00007003000085a7 */ /* 0x000ee400080010ff */
[----:B---3--:R-:W-:Y:S05]  /*9a60*/  @!P0 BRA `(.L_x_165) ;  /* 0xfffffffc00f08947 */ /* 0x008fea000383ffff */
[----:B------:R-:W-:Y:S05]  /*9a70*/  BRA `(.L_x_166) ;  /* 0xffffffac00ec7947 */ /* 0x000fea000383ffff */
.L_x_81:
[----:B-1----:R-:W-:-:S07]  /*9a80*/  MOV R0, UR7 ;  /* 0x0000000700007c02 */ /* 0x002fce0008000f00 */
.L_x_167:
[----:B-1----:R1:W3:Y:S02]  /*9a90*/  SYNCS.PHASECHK.TRANS64.TRYWAIT P0, [R0+URZ+0x78], R3 ;  /* 0x00007803000075a7 */ /* 0x0022e400080011ff */
[----:B---3--:R-:W-:Y:S05]  /*9aa0*/  @!P0 NANOSLEEP.SYNCS 0x989680 ;  /* 0x009896800000895d */ /* 0x008fea0003900000 */
[----:B------:R-:W3:Y:S02]  /*9ab0*/  @!P0 SYNCS.PHASECHK.TRANS64 P0, [R0+URZ+0x78], R3 ;  /* 0x00007803000085a7 */ /* 0x000ee400080010ff */
[----:B---3--:R-:W-:Y:S05]  /*9ac0*/  @!P0 BRA `(.L_x_167) ;  /* 0xfffffffc00f08947 */ /* 0x008fea000383ffff */
[----:B------:R-:W-:Y:S05]  /*9ad0*/  BRA `(.L_x_168) ;  /* 0xffffffac00dc7947 */ /* 0x000fea000383ffff */
.L_x_82:
[----:B-1----:R-:W-:-:S07]  /*9ae0*/  MOV R0, UR7 ;  /* 0x0000000700007c02 */ /* 0x002fce0008000f00 */
.L_x_169:
[----:B-1----:R1:W3:Y:S02]  /*9af0*/  SYNCS.PHASECHK.TRANS64.TRYWAIT P0, [R0+URZ+0x80], R3 ;  /* 0x00008003000075a7 */ /* 0x0022e400080011ff */
[----:B---3--:R-:W-:Y:S05]  /*9b00*/  @!P0 NANOSLEEP.SYNCS 0x989680 ;  /* 0x009896800000895d */ /* 0x008fea0003900000 */
[----:B------:R-:W3:Y:S02]  /*9b10*/  @!P0 SYNCS.PHASECHK.TRANS64 P0, [R0+URZ+0x80], R3 ;  /* 0x00008003000085a7 */ /* 0x000ee400080010ff */
[----:B---3--:R-:W-:Y:S05]  /*9b20*/  @!P0 BRA `(.L_x_169) ;  /* 0xfffffffc00f08947 */ /* 0x008fea000383ffff */
[----:B------:R-:W-:Y:S05]  /*9b30*/  BRA `(.L_x_170) ;  /* 0xffffffac00cc7947 */ /* 0x000fea000383ffff */
.L_x_84:
[----:B--2---:R2:W4:Y:S02]  /*9b40*/  SYNCS.PHASECHK.TRANS64.TRYWAIT P0, [R0+URZ+0xa0], R3 ;  /* 0x0000a003000075a7 */ /* 0x00452400080011ff */
[----:B----4-:R-:W-:Y:S05]  /*9b50*/  @!P0 NANOSLEEP.SYNCS 0x989680 ;  /* 0x009896800000895d */ /* 0x010fea0003900000 */
[----:B------:R-:W4:Y:S02]  /*9b60*/  @!P0 SYNCS.PHASECHK.TRANS64 P0, [R0+URZ+0xa0], R3 ;  /* 0x0000a003000085a7 */ /* 0x000f2400080010ff */
[----:B----4-:R-:W-:Y:S05]  /*9b70*/  @!P0 BRA `(.L_x_84) ;  /* 0xfffffffc00f08947 */ /* 0x010fea000383ffff */
[----:B------:R-:W-:Y:S05]  /*9b80*/  BRA `(.L_x_171) ;  /* 0xffffffb0009c7947 */ /* 0x000fea000383ffff */
.L_x_95:
[----:B-1----:R1:W3:Y:S02]  /*9b90*/  SYNCS.PHASECHK.TRANS64.TRYWAIT P1, [R0+URZ+0x50], R3 ;  /* 0x00005003000075a7 */ /* 0x0022e400080211ff */
[----:B---3--:R-:W-:Y:S05]  /*9ba0*/  @!P1 NANOSLEEP.SYNCS 0x989680 ;  /* 0x009896800000995d */ /* 0x008fea0003900000 */
[----:B------:R-:W3:Y:S02]  /*9bb0*/  @!P1 SYNCS.PHASECHK.TRANS64 P1, [R0+URZ+0x50], R3 ;  /* 0x00005003000095a7 */ /* 0x000ee400080210ff */
[----:B---3--:R-:W-:Y:S05]  /*9bc0*/  @!P1 BRA `(.L_x_95) ;  /* 0xfffffffc00f09947 */ /* 0x008fea000383ffff */
[----:B------:R-:W-:Y:S05]  /*9bd0*/  BRA `(.L_x_94) ;  /* 0xffffffbc00b47947 */ /* 0x000fea000383ffff */
.L_x_97:
[----:B---3--:R3:W4:Y:S02]  /*9be0*/  SYNCS.PHASECHK.TRANS64.TRYWAIT P0, [R108+URZ+0xc0], R7 ;  /* 0x0000c0076c0075a7 */ /* 0x00872400080011ff */
[----:B----4-:R-:W-:Y:S05]  /*9bf0*/  @!P0 NANOSLEEP.SYNCS 0x989680 ;  /* 0x009896800000895d */ /* 0x010fea0003900000 */
[----:B------:R-:W4:Y:S02]  /*9c00*/  @!P0 SYNCS.PHASECHK.TRANS64 P0, [R108+URZ+0xc0], R7 ;  /* 0x0000c0076c0085a7 */ /* 0x000f2400080010ff */
[----:B----4-:R-:W-:Y:S05]  /*9c10*/  @!P0 BRA `(.L_x_97) ;  /* 0xfffffffc00f08947 */ /* 0x010fea000383ffff */
[----:B------:R-:W-:Y:S05]  /*9c20*/  BRA `(.L_x_96) ;  /* 0xffffffc000087947 */ /* 0x000fea000383ffff */
.L_x_105:
[----:B--2---:R2:W3:Y:S02]  /*9c30*/  SYNCS.PHASECHK.TRANS64.TRYWAIT P0, [R55+URZ+0x50], R0 ;  /* 0x00005000370075a7 */ /* 0x0044e400080011ff */
[----:B---3--:R-:W-:Y:S05]  /*9c40*/  @!P0 NANOSLEEP.SYNCS 0x989680 ;  /* 0x009896800000895d */ /* 0x008fea0003900000 */
[----:B------:R-:W3:Y:S02]  /*9c50*/  @!P0 SYNCS.PHASECHK.TRANS64 P0, [R55+URZ+0x50], R0 ;  /* 0x00005000370085a7 */ /* 0x000ee400080010ff */
[----:B---3--:R-:W-:Y:S05]  /*9c60*/  @!P0 BRA `(.L_x_105) ;  /* 0xfffffffc00f08947 */ /* 0x008fea000383ffff */
[----:B------:R-:W-:Y:S05]  /*9c70*/  BRA `(.L_x_104) ;  /* 0xffffffcc00007947 */ /* 0x000fea000383ffff */
.L_x_113:
[----:B--2---:R2:W3:Y:S02]  /*9c80*/  SYNCS.PHASECHK.TRANS64.TRYWAIT P0, [R73+URZ+0x50], R2 ;  /* 0x00005002490075a7 */ /* 0x0044e400080011ff */
[----:B---3--:R-:W-:Y:S05]  /*9c90*/  @!P0 NANOSLEEP.SYNCS 0x989680 ;  /* 0x009896800000895d */ /* 0x008fea0003900000 */
[----:B------:R-:W3:Y:S02]  /*9ca0*/  @!P0 SYNCS.PHASECHK.TRANS64 P0, [R73+URZ+0x50], R2 ;  /* 0x00005002490085a7 */ /* 0x000ee400080010ff */
[----:B---3--:R-:W-:Y:S05]  /*9cb0*/  @!P0 BRA `(.L_x_113) ;  /* 0xfffffffc00f08947 */ /* 0x008fea000383ffff */
[----:B------:R-:W-:Y:S05]  /*9cc0*/  BRA `(.L_x_112) ;  /* 0xffffffd8003c7947 */ /* 0x000fea000383ffff */
.L_x_121:
[----:B--2---:R2:W3:Y:S02]  /*9cd0*/  SYNCS.PHASECHK.TRANS64.TRYWAIT P0, [R76+URZ+0x50], R3 ;  /* 0x000050034c0075a7 */ /* 0x0044e400080011ff */
[----:B---3--:R-:W-:Y:S05]  /*9ce0*/  @!P0 NANOSLEEP.SYNCS 0x989680 ;  /* 0x009896800000895d */ /* 0x008fea0003900000 */
[----:B------:R-:W3:Y:S02]  /*9cf0*/  @!P0 SYNCS.PHASECHK.TRANS64 P0, [R76+URZ+0x50], R3 ;  /* 0x000050034c0085a7 */ /* 0x000ee400080010ff */
[----:B---3--:R-:W-:Y:S05]  /*9d00*/  @!P0 BRA `(.L_x_121) ;  /* 0xfffffffc00f08947 */ /* 0x008fea000383ffff */
[----:B------:R-:W-:Y:S05]  /*9d10*/  BRA `(.L_x_120) ;  /* 0xffffffe400847947 */ /* 0x000fea000383ffff */
        .weak           $__internal_0_$__cuda_sm10x_tcgen05_guardrail_trap_col_being_dealloced_not_returned_by_alloc
        .type           $__internal_0_$__cuda_sm10x_tcgen05_guardrail_trap_col_being_dealloced_not_returned_by_alloc,@function
        .size           $__internal_0_$__cuda_sm10x_tcgen05_guardrail_trap_col_being_dealloced_not_returned_by_alloc,($__internal_1_$__cuda_sm10x_tcgen05_guardrail_trap_phase_invalid_during_alloc - $__internal_0_$__cuda_sm10x_tcgen05_guardrail_trap_col_being_dealloced_not_returned_by_alloc)
$__internal_0_$__cuda_sm10x_tcgen05_guardrail_trap_col_being_dealloced_not_returned_by_alloc:
[----:B------:R-:W-:Y:S05]  /*9d20*/  BPT.TRAP 0x1 ;  /* 0x000000040000795c */ /* 0x000fea0000300000 */
[----:B------:R-:W-:-:S04]  /*9d30*/  HFMA2 R3, -RZ, RZ, 0, 0 ;  /* 0x00000000ff037431 */ /* 0x000fc800000001ff */
[----:B------:R-:W-:Y:S05]  /*9d40*/  RET.REL.NODEC R2 `(_ZN7cutlass13device_kernelINS_4gemm6kernel13GemmUniversalIN4cute5tupleIJiiiiEEENS1_10collective13CollectiveMmaINS1_35MainloopSm100TmaUmmaWarpSpecializedILi5ELi2ELi4ENS5_IJNS4_1CILi1EEESB_SB_EEEEENS5_IJNSA_ILi64EEENSA_ILi256EEENSA_ILi128EEEEEEaNS5_IJlSB_lEEEaSI_NS4_8TiledMMAINS4_8MMA_AtomIJNS4_15SM100_MMA_S8_SSIaaiLi64ELi256ELNS4_4UMMA5MajorE0ELSN_0ELNSM_8SaturateE0EEEEEENS4_6LayoutISC_NS5_IJNSA_ILi0EEESS_SS_EEEEENS5_IJNS4_10UnderscoreESV_SV_EEEEENS4_13SM90_TMA_LOADENS4_14ComposedLayoutINS4_7SwizzleILi3ELi4ELi3EEENS4_18smem_ptr_flag_bitsILi8EEENSR_INS5_IJNSA_ILi8EEESG_EEENS5_IJSG_SB_EEEEEEEvNS4_8identityESY_S18_vS19_EENS_8epilogue10collective18CollectiveEpilogueINS1B_23Sm100TmaWarpSpecializedILi4ELi2ELi32ELb0ELb0EEEJSH_NS5_IJNSR_ISE_SB_EES1G_EEEaSI_aSI_NS1B_6fusion15FusionCallbacksIS1F_NS1I_17LinearCombinationIaiaiLNS_15FloatRoundStyleE2EEESH_S1H_JEEENS4_5SM1004TMEM4LOAD26SM100_TMEM_LOAD_16dp32b32xESY_NSZ_INS10_ILi2ELi4ELi3EEES13_NSR_INS5_IJS14_SE_EEENS5_IJSE_SB_EEEEEEENS4_39AutoVectorizingCopyWithAssumedAlignmentILi128EEENS4_14SM90_TMA_STOREES1W_S1Y_S1Y_EEEvvEEEEvNT_6ParamsE) ;  /* 0xffffff6002ac7950 */ /* 0x000fea0003c3ffff */
        .weak           $__internal_1_$__cuda_sm10x_tcgen05_guardrail_trap_phase_invalid_during_alloc
        .type           $__internal_1_$__cuda_sm10x_tcgen05_guardrail_trap_phase_invalid_during_alloc,@function
        .size           $__internal_1_$__cuda_sm10x_tcgen05_guardrail_trap_phase_invalid_during_alloc,($__internal_2_$__cuda_sm10x_tcgen05_guardrail_trap_unallocated_columns_being_dealloced - $__internal_1_$__cuda_sm10x_tcgen05_guardrail_trap_phase_invalid_during_alloc)
$__internal_1_$__cuda_sm10x_tcgen05_guardrail_trap_phase_invalid_during_alloc:
[----:B------:R-:W-:Y:S05]  /*9d50*/  BPT.TRAP 0x1 ;  /* 0x000000040000795c */ /* 0x000fea0000300000 */
[----:B------:R-:W-:-:S04]  /*9d60*/  MOV R3, 0x0 ;  /* 0x0000000000037802 */ /* 0x000fc80000000f00 */
[----:B------:R-:W-:Y:S05]  /*9d70*/  RET.REL.NODEC R2 `(_ZN7cutlass13device_kernelINS_4gemm6kernel13GemmUniversalIN4cute5tupleIJiiiiEEENS1_10collective13CollectiveMmaINS1_35MainloopSm100TmaUmmaWarpSpecializedILi5ELi2ELi4ENS5_IJNS4_1CILi1EEESB_SB_EEEEENS5_IJNSA_ILi64EEENSA_ILi256EEENSA_ILi128EEEEEEaNS5_IJlSB_lEEEaSI_NS4_8TiledMMAINS4_8MMA_AtomIJNS4_15SM100_MMA_S8_SSIaaiLi64ELi256ELNS4_4UMMA5MajorE0ELSN_0ELNSM_8SaturateE0EEEEEENS4_6LayoutISC_NS5_IJNSA_ILi0EEESS_SS_EEEEENS5_IJNS4_10UnderscoreESV_SV_EEEEENS4_13SM90_TMA_LOADENS4_14ComposedLayoutINS4_7SwizzleILi3ELi4ELi3EEENS4_18smem_ptr_flag_bitsILi8EEENSR_INS5_IJNSA_ILi8EEESG_EEENS5_IJSG_SB_EEEEEEEvNS4_8identityESY_S18_vS19_EENS_8epilogue10collective18CollectiveEpilogueINS1B_23Sm100TmaWarpSpecializedILi4ELi2ELi32ELb0ELb0EEEJSH_NS5_IJNSR_ISE_SB_EES1G_EEEaSI_aSI_NS1B_6fusion15FusionCallbacksIS1F_NS1I_17LinearCombinationIaiaiLNS_15FloatRoundStyleE2EEESH_S1H_JEEENS4_5SM1004TMEM4LOAD26SM100_TMEM_LOAD_16dp32b32xESY_NSZ_INS10_ILi2ELi4ELi3EEES13_NSR_INS5_IJS14_SE_EEENS5_IJSE_SB_EEEEEEENS4_39AutoVectorizingCopyWithAssumedAlignmentILi128EEENS4_14SM90_TMA_STOREES1W_S1Y_S1Y_EEEvvEEEEvNT_6ParamsE) ;  /* 0xffffff6002a07950 */ /* 0x000fea0003c3ffff */
        .weak           $__internal_2_$__cuda_sm10x_tcgen05_guardrail_trap_unallocated_columns_being_dealloced
        .type           $__internal_2_$__cuda_sm10x_tcgen05_guardrail_trap_unallocated_columns_being_dealloced,@function
        .size           $__internal_2_$__cuda_sm10x_tcgen05_guardrail_trap_unallocated_columns_being_dealloced,(.L_x_173 - $__internal_2_$__cuda_sm10x_tcgen05_guardrail_trap_unallocated_columns_being_dealloced)
$__internal_2_$__cuda_sm10x_tcgen05_guardrail_trap_unallocated_columns_being_dealloced:
[----:B------:R-:W-:Y:S05]  /*9d80*/  BPT.TRAP 0x1 ;  /* 0x000000040000795c */ /* 0x000fea0000300000 */
[----:B------:R-:W-:-:S04]  /*9d90*/  HFMA2 R3, -RZ, RZ, 0, 0 ;  /* 0x00000000ff037431 */ /* 0x000fc800000001ff */
[----:B------:R-:W-:Y:S05]  /*9da0*/  RET.REL.NODEC R2 `(_ZN7cutlass13device_kernelINS_4gemm6kernel13GemmUniversalIN4cute5tupleIJiiiiEEENS1_10collective13CollectiveMmaINS1_35MainloopSm100TmaUmmaWarpSpecializedILi5ELi2ELi4ENS5_IJNS4_1CILi1EEESB_SB_EEEEENS5_IJNSA_ILi64EEENSA_ILi256EEENSA_ILi128EEEEEEaNS5_IJlSB_lEEEaSI_NS4_8TiledMMAINS4_8MMA_AtomIJNS4_15SM100_MMA_S8_SSIaaiLi64ELi256ELNS4_4UMMA5MajorE0ELSN_0ELNSM_8SaturateE0EEEEEENS4_6LayoutISC_NS5_IJNSA_ILi0EEESS_SS_EEEEENS5_IJNS4_10UnderscoreESV_SV_EEEEENS4_13SM90_TMA_LOADENS4_14ComposedLayoutINS4_7SwizzleILi3ELi4ELi3EEENS4_18smem_ptr_flag_bitsILi8EEENSR_INS5_IJNSA_ILi8EEESG_EEENS5_IJSG_SB_EEEEEEEvNS4_8identityESY_S18_vS19_EENS_8epilogue10collective18CollectiveEpilogueINS1B_23Sm100TmaWarpSpecializedILi4ELi2ELi32ELb0ELb0EEEJSH_NS5_IJNSR_ISE_SB_EES1G_EEEaSI_aSI_NS1B_6fusion15FusionCallbacksIS1F_NS1I_17LinearCombinationIaiaiLNS_15FloatRoundStyleE2EEESH_S1H_JEEENS4_5SM1004TMEM4LOAD26SM100_TMEM_LOAD_16dp32b32xESY_NSZ_INS10_ILi2ELi4ELi3EEES13_NSR_INS5_IJS14_SE_EEENS5_IJSE_SB_EEEEEEENS4_39AutoVectorizingCopyWithAssumedAlignmentILi128EEENS4_14SM90_TMA_STOREES1W_S1Y_S1Y_EEEvvEEEEvNT_6ParamsE) ;  /* 0xffffff6002947950 */ /* 0x000fea0003c3ffff */
.L_x_172:
[----:B------:R-:W-:-:S00]  /*9db0*/  BRA `(.L_x_172) ;  /* 0xfffffffc00fc7947 */ /* 0x000fc0000383ffff */
[----:B------:R-:W-:-:S00]  /*9dc0*/  NOP ;  /* 0x0000000000007918 */ /* 0x000fc00000000000 */
        /* <DEDUP_REMOVED lines=11> */
.L_x_173:


//--------------------- .nv.global.init           --------------------------
	.section	.nv.global.init,"aw",@progbits
.nv.global.init:
	.type		$str$27,@object
	.size		$str$27,($str$28 - $str$27)
$str$27:
        /*0000*/ 	.byte	0x28, 0x61, 0x64, 0x64, 0x72, 0x65, 0x73, 0x73, 0x20, 0x26, 0x20, 0x6d, 0x61, 0x73, 0x6b, 0x29
        /*0010*/ 	.byte	0x20, 0x3d, 0x3d, 0x20, 0x30, 0x00
	.type		$str$28,@object
	.size		$str$28,($str$26 - $str$28)
$str$28:
        /*0016*/ 	.byte	0x2f, 0x74, 0x6d, 0x70, 0x2f, 0x63, 0x75, 0x74, 0x6c, 0x61, 0x73, 0x73, 0x5f, 0x73, 0x77, 0x65
        /*0026*/ 	.byte	0x65, 0x70, 0x5f, 0x73, 0x72, 0x63, 0x2f, 0x69, 0x6e, 0x63, 0x6c, 0x75, 0x64, 0x65, 0x2f, 0x63
        /*0036*/ 	.byte	0x75, 0x74, 0x65, 0x2f, 0x70, 0x6f, 0x69, 0x6e, 0x74, 0x65, 0x72, 0x5f, 0x66, 0x6c, 0x61, 0x67
        /*0046*/ 	.byte	0x67, 0x65, 0x64, 0x2e, 0x68, 0x70, 0x70, 0x00
	.type		$str$26,@object
	.size		$str$26,($str$25 - $str$26)
$str$26:
        /*004e*/ 	.byte	0x2f, 0x74, 0x6d, 0x70, 0x2f, 0x63, 0x75, 0x74, 0x6c, 0x61, 0x73, 0x73, 0x5f, 0x73, 0x77, 0x65
        /*005e*/ 	.byte	0x65, 0x70, 0x5f, 0x73, 0x72, 0x63, 0x2f, 0x69, 0x6e, 0x63, 0x6c, 0x75, 0x64, 0x65, 0x2f, 0x63
        /*006e*/ 	.byte	0x75, 0x74, 0x65, 0x2f, 0x61, 0x74, 0x6f, 0x6d, 0x2f, 0x63, 0x6f, 0x70, 0x79, 0x5f, 0x74, 0x72
        /*007e*/ 	.byte	0x61, 0x69, 0x74, 0x73, 0x5f, 0x73, 0x6d, 0x31, 0x30, 0x30, 0x2e, 0x68, 0x70, 0x70, 0x00
	.type		$str$25,@object
	.size		$str$25,(__unnamed_1 - $str$25)
$str$25:
        /*008d*/ 	.byte	0x28, 0x28, 0x75, 0x69, 0x6e, 0x74, 0x33, 0x32, 0x5f, 0x74, 0x28, 0x74, 0x68, 0x72, 0x65, 0x61
        /*009d*/ 	.byte	0x64, 0x49, 0x64, 0x78, 0x2e, 0x78, 0x29, 0x20, 0x2f, 0x20, 0x33, 0x32, 0x29, 0x20, 0x25, 0x20
        /*00ad*/ 	.byte	0x34, 0x29, 0x20, 0x3d, 0x3d, 0x20, 0x28, 0x28, 0x28, 0x74, 0x6d, 0x65, 0x6d, 0x5f, 0x61, 0x64
        /*00bd*/ 	.byte	0x64, 0x72, 0x20, 0x3e, 0x3e, 0x20, 0x31, 0x36, 0x29, 0x20, 0x2f, 0x20, 0x33, 0x32, 0x29, 0x20
        /*00cd*/ 	.byte	0x25, 0x20, 0x34, 0x29, 0x00
	.type		__unnamed_1,@object
	.size		__unnamed_1,(__unnamed_2 - __unnamed_1)
__unnamed_1:
        /*00d2*/ 	.byte	0x61, 0x75, 0x74, 0x6f, 0x20, 0x63, 0x75, 0x74, 0x65, 0x3a, 0x3a, 0x61, 0x73, 0x5f, 0x70, 0x6f
        /* <DEDUP_REMOVED lines=24> */
        /*0262*/ 	.byte	0x00
	.type		__unnamed_2,@object
	.size		__unnamed_2,(__unnamed_3 - __unnamed_2)
__unnamed_2:
        /* <DEDUP_REMOVED lines=26> */
	.type		__unnamed_3,@object
	.size		__unnamed_3,(.L_3 - __unnamed_3)
__unnamed_3:
        /* <DEDUP_REMOVED lines=41> */
.L_3:


//--------------------- .nv.shared._ZN7cutlass13device_kernelINS_4gemm6kernel13GemmUniversalIN4cute5tupleIJiiiiEEENS1_10collective13CollectiveMmaINS1_35MainloopSm100TmaUmmaWarpSpecializedILi5ELi2ELi4ENS5_IJNS4_1CILi1EEESB_SB_EEEEENS5_IJNSA_ILi64EEENSA_ILi256EEENSA_ILi128EEEEEEaNS5_IJlSB_lEEEaSI_NS4_8TiledMMAINS4_8MMA_AtomIJNS4_15SM100_MMA_S8_SSIaaiLi64ELi256ELNS4_4UMMA5MajorE0ELSN_0ELNSM_8SaturateE0EEEEEENS4_6LayoutISC_NS5_IJNSA_ILi0EEESS_SS_EEEEENS5_IJNS4_10UnderscoreESV_SV_EEEEENS4_13SM90_TMA_LOADENS4_14ComposedLayoutINS4_7SwizzleILi3ELi4ELi3EEENS4_18smem_ptr_flag_bitsILi8EEENSR_INS5_IJNSA_ILi8EEESG_EEENS5_IJSG_SB_EEEEEEEvNS4_8identityESY_S18_vS19_EENS_8epilogue10collective18CollectiveEpilogueINS1B_23Sm100TmaWarpSpecializedILi4ELi2ELi32ELb0ELb0EEEJSH_NS5_IJNSR_ISE_SB_EES1G_EEEaSI_aSI_NS1B_6fusion15FusionCallbacksIS1F_NS1I_17LinearCombinationIaiaiLNS_15FloatRoundStyleE2EEESH_S1H_JEEENS4_5SM1004TMEM4LOAD26SM100_TMEM_LOAD_16dp32b32xESY_NSZ_INS10_ILi2ELi4ELi3EEES13_NSR_INS5_IJS14_SE_EEENS5_IJSE_SB_EEEEEEENS4_39AutoVectorizingCopyWithAssumedAlignmentILi128EEENS4_14SM90_TMA_STOREES1W_S1Y_S1Y_EEEvvEEEEvNT_6ParamsE --------------------------
	.section	.nv.shared._ZN7cutlass13device_kernelINS_4gemm6kernel13GemmUniversalIN4cute5tupleIJiiiiEEENS1_10collective13CollectiveMmaINS1_35MainloopSm100TmaUmmaWarpSpecializedILi5ELi2ELi4ENS5_IJNS4_1CILi1EEESB_SB_EEEEENS5_IJNSA_ILi64EEENSA_ILi256EEENSA_ILi128EEEEEEaNS5_IJlSB_lEEEaSI_NS4_8TiledMMAINS4_8MMA_AtomIJNS4_15SM100_MMA_S8_SSIaaiLi64ELi256ELNS4_4UMMA5MajorE0ELSN_0ELNSM_8SaturateE0EEEEEENS4_6LayoutISC_NS5_IJNSA_ILi0EEESS_SS_EEEEENS5_IJNS4_10UnderscoreESV_SV_EEEEENS4_13SM90_TMA_LOADENS4_14ComposedLayoutINS4_7SwizzleILi3ELi4ELi3EEENS4_18smem_ptr_flag_bitsILi8EEENSR_INS5_IJNSA_ILi8EEESG_EEENS5_IJSG_SB_EEEEEEEvNS4_8identityESY_S18_vS19_EENS_8epilogue10collective18CollectiveEpilogueINS1B_23Sm100TmaWarpSpecializedILi4ELi2ELi32ELb0ELb0EEEJSH_NS5_IJNSR_ISE_SB_EES1G_EEEaSI_aSI_NS1B_6fusion15FusionCallbacksIS1F_NS1I_17LinearCombinationIaiaiLNS_15FloatRoundStyleE2EEESH_S1H_JEEENS4_5SM1004TMEM4LOAD26SM100_TMEM_LOAD_16dp32b32xESY_NSZ_INS10_ILi2ELi4ELi3EEES13_NSR_INS5_IJS14_SE_EEENS5_IJSE_SB_EEEEEEENS4_39AutoVectorizingCopyWithAssumedAlignmentILi128EEENS4_14SM90_TMA_STOREES1W_S1Y_S1Y_EEEvvEEEEvNT_6ParamsE,"aw",@nobits
	.sectionflags	@""
	.align	16
	.zero		1024


//--------------------- .nv.shared.reserved.0     --------------------------
	.section	.nv.shared.reserved.0,"aw",@nobits
	.weak		__nv_reservedSMEM_offset_0_alias
	.size		__nv_reservedSMEM_offset_0_alias, 0, 64
	.other		__nv_reservedSMEM_offset_0_alias,@"STO_CUDA_RESERVED_SHARED STV_DEFAULT"
__nv_reservedSMEM_offset_0_alias:
	.zero		0
.nv.shared.reserved.0:
	.zero		64
	.weak		__nv_reservedSMEM_tcgen05_partition
	.type		__nv_reservedSMEM_tcgen05_partition,@object
	.size		__nv_reservedSMEM_tcgen05_partition,(.L_0 - __nv_reservedSMEM_tcgen05_partition)
__nv_reservedSMEM_tcgen05_partition:
	.zero		32
.L_0:


//--------------------- .nv.global                --------------------------
	.section	.nv.global,"aw",@nobits
.nv.global:
	.type		_ZN40_INTERNAL_8ec63387_4_k_cu_f2b51e12_326594cute1_E,@object
	.size		_ZN40_INTERNAL_8ec63387_4_k_cu_f2b51e12_326594cute1_E,(_ZN40_INTERNAL_8ec63387_4_k_cu_f2b51e12_326594cuda3std3__45__cpo6cbeginE - _ZN40_INTERNAL_8ec63387_4_k_cu_f2b51e12_326594cute1_E)
_ZN40_INTERNAL_8ec63387_4_k_cu_f2b51e12_326594cute1_E:
	.zero		1
	.type		_ZN40_INTERNAL_8ec63387_4_k_cu_f2b51e12_326594cuda3std3__45__cpo6cbeginE,@object
	.size		_ZN40_INTERNAL_8ec63387_4_k_cu_f2b51e12_326594cuda3std3__45__cpo6cbeginE,(_ZN40_INTERNAL_8ec63387_4_k_cu_f2b51e12_326594cuda3std3__48in_placeE - _ZN40_INTERNAL_8ec63387_4_k_cu_f2b51e12_326594cuda3std3__45__cpo6cbeginE)
_ZN40_INTERNAL_8ec63387_4_k_cu_f2b51e12_326594cuda3std3__45__cpo6cbeginE:
	.zero		1
	.type		_ZN40_INTERNAL_8ec63387_4_k_cu_f2b51e12_326594cuda3std3__48in_placeE,@object
	.size		_ZN40_INTERNAL_8ec63387_4_k_cu_f2b51e12_326594cuda3std3__48in_placeE,(_ZN40_INTERNAL_8ec63387_4_k_cu_f2b51e12_326594cuda3std6ranges3__45__cpo9iter_moveE - _ZN40_INTERNAL_8ec63387_4_k_cu_f2b51e12_326594cuda3std3__48in_placeE)
_ZN40_INTERNAL_8ec63387_4_k_cu_f2b51e12_326594cuda3std3__48in_placeE:
	.zero		1
	.type		_ZN40_INTERNAL_8ec63387_4_k_cu_f2b51e12_326594cuda3std6ranges3__45__cpo9iter_moveE,@object
	.size		_ZN40_INTERNAL_8ec63387_4_k_cu_f2b51e12_326594cuda3std6ranges3__45__cpo9iter_moveE,(_ZN40_INTERNAL_8ec63387_4_k_cu_f2b51e12_326594cuda3std3__45__cpo5beginE - _ZN40_INTERNAL_8ec63387_4_k_cu_f2b51e12_326594cuda3std6ranges3__45__cpo9iter_moveE)
_ZN40_INTERNAL_8ec63387_4_k_cu_f2b51e12_326594cuda3std6ranges3__45__cpo9iter_moveE:
	.zero		1
	.type		_ZN40_INTERNAL_8ec63387_4_k_cu_f2b51e12_326594cuda3std3__45__cpo5beginE,@object
	.size		_ZN40_INTERNAL_8ec63387_4_k_cu_f2b51e12_326594cuda3std3__45__cpo5beginE,(_ZN40_INTERNAL_8ec63387_4_k_cu_f2b51e12_326594cuda3std3__442_GLOBAL__N__8ec63387_4_k_cu_f2b51e12_326596ignoreE - _ZN40_INTERNAL_8ec63387_4_k_cu_f2b51e12_326594cuda3std3__45__cpo5beginE)
_ZN40_INTERNAL_8ec63387_4_k_cu_f2b51e12_326594cuda3std3__45__cpo5beginE:
	.zero		1
	.type		_ZN40_INTERNAL_8ec63387_4_k_cu_f2b51e12_326594cuda3std3__442_GLOBAL__N__8ec63387_4_k_cu_f2b51e12_326596ignoreE,@object
	.size		_ZN40_INTERNAL_8ec63387_4_k_cu_f2b51e12_326594cuda3std3__442_GLOBAL__N__8ec63387_4_k_cu_f2b51e12_326596ignoreE,(_ZN40_INTERNAL_8ec63387_4_k_cu_f2b51e12_326594cute7productE - _ZN40_INTERNAL_8ec63387_4_k_cu_f2b51e12_326594cuda3std3__442_GLOBAL__N__8ec63387_4_k_cu_f2b51e12_326596ignoreE)
_ZN40_INTERNAL_8ec63387_4_k_cu_f2b51e12_326594cuda3std3__442_GLOBAL__N__8ec63387_4_k_cu_f2b51e12_326596ignoreE:
	.zero		1
	.type		_ZN40_INTERNAL_8ec63387_4_k_cu_f2b51e12_326594cute7productE,@object
	.size		_ZN40_INTERNAL_8ec63387_4_k_cu_f2b51e12_326594cute7productE,(_ZN40_INTERNAL_8ec63387_4_k_cu_f2b51e12_326594cuda3std3__45__cpo3endE - _ZN40_INTERNAL_8ec63387_4_k_cu_f2b51e12_326594cute7productE)
_ZN40_INTERNAL_8ec63387_4_k_cu_f2b51e12_326594cute7productE:
	.zero		1
	.type		_ZN40_INTERNAL_8ec63387_4_k_cu_f2b51e12_326594cuda3std3__45__cpo3endE,@object
	.size		_ZN40_INTERNAL_8ec63387_4_k_cu_f2b51e12_326594cuda3std3__45__cpo3endE,(_ZN40_INTERNAL_8ec63387_4_k_cu_f2b51e12_326594cuda3std3__419piecewise_constructE - _ZN40_INTERNAL_8ec63387_4_k_cu_f2b51e12_326594cuda3std3__45__cpo3endE)
_ZN40_INTERNAL_8ec63387_4_k_cu_f2b51e12_326594cuda3std3__45__cpo3endE:
	.zero		1
	.type		_ZN40_INTERNAL_8ec63387_4_k_cu_f2b51e12_326594cuda3std3__419piecewise_constructE,@object
	.size		_ZN40_INTERNAL_8ec63387_4_k_cu_f2b51e12_326594cuda3std3__419piecewise_constructE,(_ZN40_INTERNAL_8ec63387_4_k_cu_f2b51e12_326594cuda3std3__45__cpo4cendE - _ZN40_INTERNAL_8ec63387_4_k_cu_f2b51e12_326594cuda3std3__419piecewise_constructE)
_ZN40_INTERNAL_8ec63387_4_k_cu_f2b51e12_326594cuda3std3__419piecewise_constructE:
	.zero		1
	.type		_ZN40_INTERNAL_8ec63387_4_k_cu_f2b51e12_326594cuda3std3__45__cpo4cendE,@object
	.size		_ZN40_INTERNAL_8ec63387_4_k_cu_f2b51e12_326594cuda3std3__45__cpo4cendE,(_ZN40_INTERNAL_8ec63387_4_k_cu_f2b51e12_326594cuda3std6ranges3__45__cpo4swapE - _ZN40_INTERNAL_8ec63387_4_k_cu_f2b51e12_326594cuda3std3__45__cpo4cendE)
_ZN40_INTERNAL_8ec63387_4_k_cu_f2b51e12_326594cuda3std3__45__cpo4cendE:
	.zero		1
	.type		_ZN40_INTERNAL_8ec63387_4_k_cu_f2b51e12_326594cuda3std6ranges3__45__cpo4swapE,@object
	.size		_ZN40_INTERNAL_8ec63387_4_k_cu_f2b51e12_326594cuda3std6ranges3__45__cpo4swapE,(.L_11 - _ZN40_INTERNAL_8ec63387_4_k_cu_f2b51e12_326594cuda3std6ranges3__45__cpo4swapE)
_ZN40_INTERNAL_8ec63387_4_k_cu_f2b51e12_326594cuda3std6ranges3__45__cpo4swapE:
	.zero		1
.L_11:


//--------------------- .nv.constant0._ZN7cutlass13device_kernelINS_4gemm6kernel13GemmUniversalIN4cute5tupleIJiiiiEEENS1_10collective13CollectiveMmaINS1_35MainloopSm100TmaUmmaWarpSpecializedILi5ELi2ELi4ENS5_IJNS4_1CILi1EEESB_SB_EEEEENS5_IJNSA_ILi64EEENSA_ILi256EEENSA_ILi128EEEEEEaNS5_IJlSB_lEEEaSI_NS4_8TiledMMAINS4_8MMA_AtomIJNS4_15SM100_MMA_S8_SSIaaiLi64ELi256ELNS4_4UMMA5MajorE0ELSN_0ELNSM_8SaturateE0EEEEEENS4_6LayoutISC_NS5_IJNSA_ILi0EEESS_SS_EEEEENS5_IJNS4_10UnderscoreESV_SV_EEEEENS4_13SM90_TMA_LOADENS4_14ComposedLayoutINS4_7SwizzleILi3ELi4ELi3EEENS4_18smem_ptr_flag_bitsILi8EEENSR_INS5_IJNSA_ILi8EEESG_EEENS5_IJSG_SB_EEEEEEEvNS4_8identityESY_S18_vS19_EENS_8epilogue10collective18CollectiveEpilogueINS1B_23Sm100TmaWarpSpecializedILi4ELi2ELi32ELb0ELb0EEEJSH_NS5_IJNSR_ISE_SB_EES1G_EEEaSI_aSI_NS1B_6fusion15FusionCallbacksIS1F_NS1I_17LinearCombinationIaiaiLNS_15FloatRoundStyleE2EEESH_S1H_JEEENS4_5SM1004TMEM4LOAD26SM100_TMEM_LOAD_16dp32b32xESY_NSZ_INS10_ILi2ELi4ELi3EEES13_NSR_INS5_IJS14_SE_EEENS5_IJSE_SB_EEEEEEENS4_39AutoVectorizingCopyWithAssumedAlignmentILi128EEENS4_14SM90_TMA_STOREES1W_S1Y_S1Y_EEEvvEEEEvNT_6ParamsE --------------------------
	.section	.nv.constant0._ZN7cutlass13device_kernelINS_4gemm6kernel13GemmUniversalIN4cute5tupleIJiiiiEEENS1_10collective13CollectiveMmaINS1_35MainloopSm100TmaUmmaWarpSpecializedILi5ELi2ELi4ENS5_IJNS4_1CILi1EEESB_SB_EEEEENS5_IJNSA_ILi64EEENSA_ILi256EEENSA_ILi128EEEEEEaNS5_IJlSB_lEEEaSI_NS4_8TiledMMAINS4_8MMA_AtomIJNS4_15SM100_MMA_S8_SSIaaiLi64ELi256ELNS4_4UMMA5MajorE0ELSN_0ELNSM_8SaturateE0EEEEEENS4_6LayoutISC_NS5_IJNSA_ILi0EEESS_SS_EEEEENS5_IJNS4_10UnderscoreESV_SV_EEEEENS4_13SM90_TMA_LOADENS4_14ComposedLayoutINS4_7SwizzleILi3ELi4ELi3EEENS4_18smem_ptr_flag_bitsILi8EEENSR_INS5_IJNSA_ILi8EEESG_EEENS5_IJSG_SB_EEEEEEEvNS4_8identityESY_S18_vS19_EENS_8epilogue10collective18CollectiveEpilogueINS1B_23Sm100TmaWarpSpecializedILi4ELi2ELi32ELb0ELb0EEEJSH_NS5_IJNSR_ISE_SB_EES1G_EEEaSI_aSI_NS1B_6fusion15FusionCallbacksIS1F_NS1I_17LinearCombinationIaiaiLNS_15FloatRoundStyleE2EEESH_S1H_JEEENS4_5SM1004TMEM4LOAD26SM100_TMEM_LOAD_16dp32b32xESY_NSZ_INS10_ILi2ELi4ELi3EEES13_NSR_INS5_IJS14_SE_EEENS5_IJSE_SB_EEEEEEENS4_39AutoVectorizingCopyWithAssumedAlignmentILi128EEENS4_14SM90_TMA_STOREES1W_S1Y_S1Y_EEEvvEEEEvNT_6ParamsE,"a",@progbits
	.sectionflags	@""
	.align	4
.nv.constant0._ZN7cutlass13device_kernelINS_4gemm6kernel13GemmUniversalIN4cute5tupleIJiiiiEEENS1_10collective13CollectiveMmaINS1_35MainloopSm100TmaUmmaWarpSpecializedILi5ELi2ELi4ENS5_IJNS4_1CILi1EEESB_SB_EEEEENS5_IJNSA_ILi64EEENSA_ILi256EEENSA_ILi128EEEEEEaNS5_IJlSB_lEEEaSI_NS4_8TiledMMAINS4_8MMA_AtomIJNS4_15SM100_MMA_S8_SSIaaiLi64ELi256ELNS4_4UMMA5MajorE0ELSN_0ELNSM_8SaturateE0EEEEEENS4_6LayoutISC_NS5_IJNSA_ILi0EEESS_SS_EEEEENS5_IJNS4_10UnderscoreESV_SV_EEEEENS4_13SM90_TMA_LOADENS4_14ComposedLayoutINS4_7SwizzleILi3ELi4ELi3EEENS4_18smem_ptr_flag_bitsILi8EEENSR_INS5_IJNSA_ILi8EEESG_EEENS5_IJSG_SB_EEEEEEEvNS4_8identityESY_S18_vS19_EENS_8epilogue10collective18CollectiveEpilogueINS1B_23Sm100TmaWarpSpecializedILi4ELi2ELi32ELb0ELb0EEEJSH_NS5_IJNSR_ISE_SB_EES1G_EEEaSI_aSI_NS1B_6fusion15FusionCallbacksIS1F_NS1I_17LinearCombinationIaiaiLNS_15FloatRoundStyleE2EEESH_S1H_JEEENS4_5SM1004TMEM4LOAD26SM100_TMEM_LOAD_16dp32b32xESY_NSZ_INS10_ILi2ELi4ELi3EEES13_NSR_INS5_IJS14_SE_EEENS5_IJSE_SB_EEEEEEENS4_39AutoVectorizingCopyWithAssumedAlignmentILi128EEENS4_14SM90_TMA_STOREES1W_S1Y_S1Y_EEEvvEEEEvNT_6ParamsE:
	.zero		2944


//--------------------- SYMBOLS --------------------------

	.type		.nv.reservedSmem.offset0,@object
	.size		.nv.reservedSmem.offset0,0x4
	.type		.nv.reservedSmem.cap,@object
	.size		.nv.reservedSmem.cap,0x4
	.type		__assertfail,@function
